//
// Generated by NVIDIA NVVM Compiler
//
// Compiler Build ID: CL-36424714
// Cuda compilation tools, release 13.0, V13.0.88
// Based on NVVM 20.0.0
//

.version 9.0
.target sm_100
.address_size 64

	// .globl	_Z10SuscKernelPiS_jPfS_S0_
.const .align 4 .f32 dEf;
.const .align 4 .f32 dbeta;
.const .align 4 .f32 domega;
.const .align 4 .u32 dnum_kpts;

.visible .entry _Z10SuscKernelPiS_jPfS_S0_(
	.param .u64 .ptr .align 1 _Z10SuscKernelPiS_jPfS_S0__param_0,
	.param .u64 .ptr .align 1 _Z10SuscKernelPiS_jPfS_S0__param_1,
	.param .u32 _Z10SuscKernelPiS_jPfS_S0__param_2,
	.param .u64 .ptr .align 1 _Z10SuscKernelPiS_jPfS_S0__param_3,
	.param .u64 .ptr .align 1 _Z10SuscKernelPiS_jPfS_S0__param_4,
	.param .u64 .ptr .align 1 _Z10SuscKernelPiS_jPfS_S0__param_5
)
{
	.reg .pred 	%p<28>;
	.reg .b32 	%r<39>;
	.reg .b32 	%f<150>;
	.reg .b64 	%rd<26>;
	.reg .b64 	%fd<26>;

	ld.param.u64 	%rd6, [_Z10SuscKernelPiS_jPfS_S0__param_1];
	ld.param.u64 	%rd8, [_Z10SuscKernelPiS_jPfS_S0__param_3];
	ld.param.u64 	%rd9, [_Z10SuscKernelPiS_jPfS_S0__param_4];
	ld.param.u64 	%rd7, [_Z10SuscKernelPiS_jPfS_S0__param_5];
	cvta.to.global.u64 	%rd1, %rd8;
	cvta.to.global.u64 	%rd10, %rd9;
	ld.global.u32 	%r1, [%rd10];
	mov.u32 	%r19, %ctaid.x;
	mov.u32 	%r2, %ntid.x;
	mov.u32 	%r20, %tid.x;
	mad.lo.s32 	%r35, %r19, %r2, %r20;
	ld.const.u32 	%r4, [dnum_kpts];
	setp.ge.s32 	%p3, %r35, %r4;
	@%p3 bra 	$L__BB0_27;
	cvta.to.global.u64 	%rd2, %rd6;
	cvta.to.global.u64 	%rd11, %rd7;
	ld.const.f32 	%f1, [dbeta];
	ld.const.f32 	%f2, [dEf];
	ld.const.f32 	%f3, [domega];
	neg.f32 	%f4, %f1;
	mul.wide.s32 	%rd12, %r1, 4;
	add.s64 	%rd3, %rd11, %rd12;
	mov.u32 	%r21, %nctaid.x;
	mul.lo.s32 	%r5, %r2, %r21;
$L__BB0_2:
	cvt.s64.s32 	%rd4, %r35;
	mul.wide.s32 	%rd13, %r35, 4;
	add.s64 	%rd14, %rd2, %rd13;
	ld.global.s16 	%r7, [%rd14];
	setp.lt.s32 	%p4, %r7, 1;
	mov.f32 	%f146, 0f00000000;
	@%p4 bra 	$L__BB0_26;
	ld.param.u64 	%rd25, [_Z10SuscKernelPiS_jPfS_S0__param_0];
	add.s32 	%r23, %r35, %r1;
	setp.lt.s32 	%p5, %r23, %r4;
	selp.b32 	%r24, 0, %r4, %p5;
	sub.s32 	%r25, %r23, %r24;
	cvta.to.global.u64 	%rd15, %rd25;
	shl.b64 	%rd16, %rd4, 2;
	add.s64 	%rd17, %rd15, %rd16;
	ld.global.u32 	%r8, [%rd17];
	mul.wide.s32 	%rd18, %r25, 4;
	add.s64 	%rd19, %rd15, %rd18;
	ld.global.u32 	%r9, [%rd19];
	add.s64 	%rd20, %rd2, %rd18;
	ld.global.s16 	%r10, [%rd20];
	mov.f32 	%f146, 0f00000000;
	mov.b32 	%r36, 0;
$L__BB0_4:
	add.s32 	%r26, %r36, %r8;
	mul.wide.s32 	%rd21, %r26, 4;
	add.s64 	%rd22, %rd1, %rd21;
	ld.global.f32 	%f10, [%rd22];
	sub.f32 	%f11, %f10, %f2;
	mul.f32 	%f12, %f1, %f11;
	abs.f32 	%f52, %f12;
	cvt.f64.f32 	%fd1, %f52;
	setp.geu.f64 	%p6, %fd1, 0d3EE4F8B588E368F1;
	@%p6 bra 	$L__BB0_6;
	cvt.f64.f32 	%fd2, %f12;
	fma.rn.f64 	%fd3, %fd2, 0d3FD0000000000000, 0d3FE0000000000000;
	mul.f32 	%f67, %f12, %f12;
	mul.f32 	%f68, %f12, %f67;
	cvt.f64.f32 	%fd4, %f68;
	div.rn.f64 	%fd5, %fd4, 0d4048000000000000;
	add.f64 	%fd6, %fd3, %fd5;
	cvt.rn.f32.f64 	%f138, %fd6;
	bra.uni 	$L__BB0_9;
$L__BB0_6:
	setp.gt.f32 	%p7, %f12, 0f41800000;
	mov.f32 	%f138, 0f00000000;
	@%p7 bra 	$L__BB0_9;
	setp.lt.f32 	%p8, %f12, 0fC1800000;
	mov.f32 	%f138, 0f3F800000;
	@%p8 bra 	$L__BB0_9;
	fma.rn.f32 	%f55, %f12, 0f3BBB989D, 0f3F000000;
	cvt.sat.f32.f32 	%f56, %f55;
	mov.f32 	%f57, 0f4B400001;
	mov.f32 	%f58, 0f437C0000;
	fma.rm.f32 	%f59, %f56, %f58, %f57;
	add.f32 	%f60, %f59, 0fCB40007F;
	neg.f32 	%f61, %f60;
	fma.rn.f32 	%f62, %f12, 0f3FB8AA3B, %f61;
	fma.rn.f32 	%f63, %f12, 0f32A57060, %f62;
	mov.b32 	%r27, %f59;
	shl.b32 	%r28, %r27, 23;
	mov.b32 	%f64, %r28;
	ex2.approx.ftz.f32 	%f65, %f63;
	fma.rn.f32 	%f66, %f65, %f64, 0f3F800000;
	rcp.rn.f32 	%f138, %f66;
$L__BB0_9:
	setp.lt.s32 	%p9, %r10, 1;
	@%p9 bra 	$L__BB0_25;
	neg.s32 	%r38, %r10;
	sub.f32 	%f69, %f11, %f3;
	mul.f32 	%f70, %f1, %f69;
	abs.f32 	%f71, %f70;
	cvt.f64.f32 	%fd7, %f71;
	setp.lt.f64 	%p10, %fd7, 0d3EE4F8B588E368F1;
	setp.gt.f32 	%p11, %f70, 0f41800000;
	setp.lt.f32 	%p12, %f70, 0fC1800000;
	fma.rn.f32 	%f72, %f70, 0f3BBB989D, 0f3F000000;
	cvt.sat.f32.f32 	%f73, %f72;
	mov.f32 	%f74, 0f4B400001;
	mov.f32 	%f75, 0f437C0000;
	fma.rm.f32 	%f76, %f73, %f75, %f74;
	add.f32 	%f77, %f76, 0fCB40007F;
	neg.f32 	%f78, %f77;
	fma.rn.f32 	%f79, %f70, 0f3FB8AA3B, %f78;
	fma.rn.f32 	%f16, %f70, 0f32A57060, %f79;
	mov.b32 	%r29, %f76;
	shl.b32 	%r30, %r29, 23;
	mov.b32 	%f17, %r30;
	cvt.f64.f32 	%fd8, %f70;
	fma.rn.f64 	%fd9, %fd8, 0d3FD0000000000000, 0d3FE0000000000000;
	mul.f32 	%f80, %f70, %f70;
	mul.f32 	%f81, %f70, %f80;
	cvt.f64.f32 	%fd10, %f81;
	div.rn.f64 	%fd11, %fd10, 0d4048000000000000;
	add.f64 	%fd12, %fd9, %fd11;
	cvt.rn.f32.f64 	%f82, %fd12;
	mul.f32 	%f83, %f69, %f4;
	abs.f32 	%f84, %f83;
	cvt.f64.f32 	%fd13, %f84;
	setp.lt.f64 	%p13, %fd13, 0d3EE4F8B588E368F1;
	setp.gt.f32 	%p14, %f83, 0f41800000;
	setp.lt.f32 	%p15, %f83, 0fC1800000;
	fma.rn.f32 	%f85, %f83, 0f3BBB989D, 0f3F000000;
	cvt.sat.f32.f32 	%f86, %f85;
	fma.rm.f32 	%f87, %f86, %f75, %f74;
	add.f32 	%f88, %f87, 0fCB40007F;
	neg.f32 	%f89, %f88;
	fma.rn.f32 	%f90, %f83, 0f3FB8AA3B, %f89;
	fma.rn.f32 	%f18, %f83, 0f32A57060, %f90;
	mov.b32 	%r31, %f87;
	shl.b32 	%r32, %r31, 23;
	mov.b32 	%f19, %r32;
	cvt.f64.f32 	%fd14, %f83;
	fma.rn.f64 	%fd15, %fd14, 0d3FD0000000000000, 0d3FE0000000000000;
	mul.f32 	%f91, %f83, %f83;
	mul.f32 	%f92, %f83, %f91;
	cvt.f64.f32 	%fd16, %f92;
	div.rn.f64 	%fd17, %fd16, 0d4048000000000000;
	add.f64 	%fd18, %fd15, %fd17;
	cvt.rn.f32.f64 	%f93, %fd18;
	or.pred  	%p16, %p11, %p12;
	or.pred  	%p1, %p10, %p16;
	selp.f32 	%f94, 0f00000000, 0f3F800000, %p11;
	selp.f32 	%f20, %f82, %f94, %p10;
	or.pred  	%p18, %p14, %p15;
	or.pred  	%p2, %p13, %p18;
	selp.f32 	%f95, 0f00000000, 0f3F800000, %p14;
	selp.f32 	%f21, %f93, %f95, %p13;
	ex2.approx.ftz.f32 	%f117, %f18;
	fma.rn.f32 	%f118, %f117, %f19, 0f3F800000;
	rcp.rn.f32 	%f32, %f118;
	ex2.approx.ftz.f32 	%f115, %f16;
	fma.rn.f32 	%f116, %f115, %f17, 0f3F800000;
	rcp.rn.f32 	%f30, %f116;
	mov.u32 	%r37, %r9;
$L__BB0_11:
	mul.wide.s32 	%rd23, %r37, 4;
	add.s64 	%rd24, %rd1, %rd23;
	ld.global.f32 	%f25, [%rd24];
	sub.f32 	%f96, %f25, %f2;
	mul.f32 	%f26, %f1, %f96;
	abs.f32 	%f97, %f26;
	cvt.f64.f32 	%fd19, %f97;
	setp.geu.f64 	%p20, %fd19, 0d3EE4F8B588E368F1;
	@%p20 bra 	$L__BB0_13;
	cvt.f64.f32 	%fd20, %f26;
	fma.rn.f64 	%fd21, %fd20, 0d3FD0000000000000, 0d3FE0000000000000;
	mul.f32 	%f112, %f26, %f26;
	mul.f32 	%f113, %f26, %f112;
	cvt.f64.f32 	%fd22, %f113;
	div.rn.f64 	%fd23, %fd22, 0d4048000000000000;
	add.f64 	%fd24, %fd21, %fd23;
	cvt.rn.f32.f64 	%f141, %fd24;
	bra.uni 	$L__BB0_16;
$L__BB0_13:
	setp.gt.f32 	%p21, %f26, 0f41800000;
	mov.f32 	%f141, 0f00000000;
	@%p21 bra 	$L__BB0_16;
	setp.lt.f32 	%p22, %f26, 0fC1800000;
	mov.f32 	%f141, 0f3F800000;
	@%p22 bra 	$L__BB0_16;
	fma.rn.f32 	%f100, %f26, 0f3BBB989D, 0f3F000000;
	cvt.sat.f32.f32 	%f101, %f100;
	mov.f32 	%f102, 0f4B400001;
	mov.f32 	%f103, 0f437C0000;
	fma.rm.f32 	%f104, %f101, %f103, %f102;
	add.f32 	%f105, %f104, 0fCB40007F;
	neg.f32 	%f106, %f105;
	fma.rn.f32 	%f107, %f26, 0f3FB8AA3B, %f106;
	fma.rn.f32 	%f108, %f26, 0f32A57060, %f107;
	mov.b32 	%r33, %f104;
	shl.b32 	%r34, %r33, 23;
	mov.b32 	%f109, %r34;
	ex2.approx.ftz.f32 	%f110, %f108;
	fma.rn.f32 	%f111, %f110, %f109, 0f3F800000;
	rcp.rn.f32 	%f141, %f111;
$L__BB0_16:
	setp.neu.f32 	%p23, %f141, %f138;
	@%p23 bra 	$L__BB0_23;
	abs.f32 	%f114, %f139;
	cvt.f64.f32 	%fd25, %f114;
	setp.gtu.f64 	%p24, %fd25, 0d3E45798EE2308C3A;
	@%p24 bra 	$L__BB0_23;
	mov.f32 	%f142, %f20;
	@%p1 bra 	$L__BB0_20;
	mov.f32 	%f142, %f30;
$L__BB0_20:
	mov.f32 	%f143, %f21;
	@%p2 bra 	$L__BB0_22;
	mov.f32 	%f143, %f32;
$L__BB0_22:
	mul.f32 	%f119, %f142, %f1;
	mul.f32 	%f144, %f119, %f143;
	bra.uni 	$L__BB0_24;
$L__BB0_23:
	sub.f32 	%f120, %f141, %f138;
	add.f32 	%f121, %f25, %f3;
	sub.f32 	%f139, %f121, %f10;
	abs.f32 	%f122, %f139;
	add.f32 	%f123, %f122, 0f3727C5AC;
	rcp.rn.f32 	%f124, %f123;
	mul.f32 	%f125, %f120, %f124;
	mul.f32 	%f126, %f124, 0f00000000;
	mul.f32 	%f127, %f139, %f124;
	mul.f32 	%f128, %f124, 0f3727C5AC;
	mul.f32 	%f129, %f128, %f128;
	fma.rn.f32 	%f130, %f127, %f127, %f129;
	rcp.rn.f32 	%f131, %f130;
	mul.f32 	%f132, %f126, %f128;
	fma.rn.f32 	%f133, %f125, %f127, %f132;
	mul.f32 	%f144, %f133, %f131;
$L__BB0_24:
	sub.f32 	%f146, %f146, %f144;
	add.s32 	%r38, %r38, 1;
	setp.ne.s32 	%p25, %r38, 0;
	add.s32 	%r37, %r37, 1;
	@%p25 bra 	$L__BB0_11;
$L__BB0_25:
	add.s32 	%r36, %r36, 1;
	setp.ne.s32 	%p26, %r36, %r7;
	@%p26 bra 	$L__BB0_4;
$L__BB0_26:
	bar.sync 	0;
	atom.global.add.f32 	%f134, [%rd3], %f146;
	add.s32 	%r35, %r35, %r5;
	setp.lt.s32 	%p27, %r35, %r4;
	@%p27 bra 	$L__BB0_2;
$L__BB0_27:
	ret;

}


// ===== COMPILED SASS (sm_100) =====

	.target	sm_100

	.elftype	@"ET_EXEC"


//--------------------- .note.nv.tkinfo           --------------------------
	.section	.note.nv.tkinfo,"",@"SHT_NOTE"
	.sectionflags	@"SHF_NOTE_NV_TKINFO"
	.tkinfo
        /*0018*/ 	.word	0x00000002
        /*0030*/ 	.string	""
        /*0030*/ 	.string	"ptxas"
        /*0030*/ 	.string	"Cuda compilation tools, release 13.0, V13.0.88"
        /*0030*/ 	.string	"Build cuda_13.0.r13.0/compiler.36424714_0"
        /*0030*/ 	.string	"-arch sm_100 -m 64 "



//--------------------- .note.nv.cuinfo           --------------------------
	.section	.note.nv.cuinfo,"",@"SHT_NOTE"
	.sectionflags	@"SHF_NOTE_NV_CUINFO"
        /*0018*/ 	.short	0x0002
        /*001a*/ 	.short	0x0064
        /*001c*/ 	.short	0x0082
	.zero		2


//--------------------- .nv.info                  --------------------------
	.section	.nv.info,"",@"SHT_CUDA_INFO"
	.align	4


	//----- nvinfo : EIATTR_REGCOUNT
	.align		4
        /*0000*/ 	.byte	0x04, 0x2f
        /*0002*/ 	.short	(.L_5 - .L_4)
	.align		4
.L_4:
        /*0004*/ 	.word	index@(_Z10SuscKernelPiS_jPfS_S0_)
        /*0008*/ 	.word	0x00000033


	//----- nvinfo : EIATTR_FRAME_SIZE
	.align		4
.L_5:
        /*000c*/ 	.byte	0x04, 0x11
        /*000e*/ 	.short	(.L_7 - .L_6)
	.align		4
.L_6:
        /*0010*/ 	.word	index@($__internal_1_$__cuda_sm20_rcp_rn_f32_slowpath)
        /*0014*/ 	.word	0x00000000


	//----- nvinfo : EIATTR_FRAME_SIZE
	.align		4
.L_7:
        /*0018*/ 	.byte	0x04, 0x11
        /*001a*/ 	.short	(.L_9 - .L_8)
	.align		4
.L_8:
        /*001c*/ 	.word	index@($__internal_0_$__cuda_sm20_div_rn_f64_full)
        /*0020*/ 	.word	0x00000000


	//----- nvinfo : EIATTR_FRAME_SIZE
	.align		4
.L_9:
        /*0024*/ 	.byte	0x04, 0x11
        /*0026*/ 	.short	(.L_11 - .L_10)
	.align		4
.L_10:
        /*0028*/ 	.word	index@(_Z10SuscKernelPiS_jPfS_S0_)
        /*002c*/ 	.word	0x00000000


	//----- nvinfo : EIATTR_MIN_STACK_SIZE
	.align		4
.L_11:
        /*0030*/ 	.byte	0x04, 0x12
        /*0032*/ 	.short	(.L_13 - .L_12)
	.align		4
.L_12:
        /*0034*/ 	.word	index@(_Z10SuscKernelPiS_jPfS_S0_)
        /*0038*/ 	.word	0x00000000
.L_13:


//--------------------- .nv.compat                --------------------------
	.section	.nv.compat,"",@"SHT_CUDA_COMPAT_INFO"
	.align	4
        /*0000*/ 	.byte	0x02, 0x09, 0x00, 0x00, 0x02, 0x02, 0x01, 0x00, 0x02, 0x05, 0x05, 0x00, 0x03, 0x07, 0x01, 0x01
        /*0010*/ 	.byte	0x02, 0x03, 0x00, 0x00, 0x02, 0x06, 0x01, 0x00, 0x04, 0x0b, 0x08, 0x00, 0x01, 0x00, 0x00, 0x00
        /*0020*/ 	.byte	0x00, 0x00, 0x00, 0x00


//--------------------- .nv.info._Z10SuscKernelPiS_jPfS_S0_ --------------------------
	.section	.nv.info._Z10SuscKernelPiS_jPfS_S0_,"",@"SHT_CUDA_INFO"
	.sectionflags	@""
	.align	4


	//----- nvinfo : EIATTR_CUDA_API_VERSION
	.align		4
        /*0000*/ 	.byte	0x04, 0x37
        /*0002*/ 	.short	(.L_15 - .L_14)
.L_14:
        /*0004*/ 	.word	0x00000082


	//----- nvinfo : EIATTR_KPARAM_INFO
	.align		4
.L_15:
        /*0008*/ 	.byte	0x04, 0x17
        /*000a*/ 	.short	(.L_17 - .L_16)
.L_16:
        /*000c*/ 	.word	0x00000000
        /*0010*/ 	.short	0x0005
        /*0012*/ 	.short	0x0028
        /*0014*/ 	.byte	0x00, 0xf5, 0x21, 0x00


	//----- nvinfo : EIATTR_KPARAM_INFO
	.align		4
.L_17:
        /*0018*/ 	.byte	0x04, 0x17
        /*001a*/ 	.short	(.L_19 - .L_18)
.L_18:
        /*001c*/ 	.word	0x00000000
        /*0020*/ 	.short	0x0004
        /*0022*/ 	.short	0x0020
        /*0024*/ 	.byte	0x00, 0xf5, 0x21, 0x00


	//----- nvinfo : EIATTR_KPARAM_INFO
	.align		4
.L_19:
        /*0028*/ 	.byte	0x04, 0x17
        /*002a*/ 	.short	(.L_21 - .L_20)
.L_20:
        /*002c*/ 	.word	0x00000000
        /*0030*/ 	.short	0x0003
        /*0032*/ 	.short	0x0018
        /*0034*/ 	.byte	0x00, 0xf5, 0x21, 0x00


	//----- nvinfo : EIATTR_KPARAM_INFO
	.align		4
.L_21:
        /*0038*/ 	.byte	0x04, 0x17
        /*003a*/ 	.short	(.L_23 - .L_22)
.L_22:
        /*003c*/ 	.word	0x00000000
        /*0040*/ 	.short	0x0002
        /*0042*/ 	.short	0x0010
        /*0044*/ 	.byte	0x00, 0xf0, 0x11, 0x00


	//----- nvinfo : EIATTR_KPARAM_INFO
	.align		4
.L_23:
        /*0048*/ 	.byte	0x04, 0x17
        /*004a*/ 	.short	(.L_25 - .L_24)
.L_24:
        /*004c*/ 	.word	0x00000000
        /*0050*/ 	.short	0x0001
        /*0052*/ 	.short	0x0008
        /*0054*/ 	.byte	0x00, 0xf5, 0x21, 0x00


	//----- nvinfo : EIATTR_KPARAM_INFO
	.align		4
.L_25:
        /*0058*/ 	.byte	0x04, 0x17
        /*005a*/ 	.short	(.L_27 - .L_26)
.L_26:
        /*005c*/ 	.word	0x00000000
        /*0060*/ 	.short	0x0000
        /*0062*/ 	.short	0x0000
        /*0064*/ 	.byte	0x00, 0xf5, 0x21, 0x00


	//----- nvinfo : EIATTR_SPARSE_MMA_MASK
	.align		4
.L_27:
        /*0068*/ 	.byte	0x03, 0x50
        /*006a*/ 	.short	0x0000


	//----- nvinfo : EIATTR_MAXREG_COUNT
	.align		4
        /*006c*/ 	.byte	0x03, 0x1b
        /*006e*/ 	.short	0x00ff


	//----- nvinfo : EIATTR_NUM_BARRIERS
	.align		4
        /*0070*/ 	.byte	0x02, 0x4c
        /*0072*/ 	.byte	0x01
	.zero		1


	//----- nvinfo : EIATTR_MERCURY_ISA_VERSION
	.align		4
        /*0074*/ 	.byte	0x03, 0x5f
        /*0076*/ 	.short	0x0101


	//----- nvinfo : EIATTR_VRC_CTA_INIT_COUNT
	.align		4
        /*0078*/ 	.byte	0x02, 0x4a
	.zero		1
	.zero		1


	//----- nvinfo : EIATTR_EXIT_INSTR_OFFSETS
	.align		4
        /*007c*/ 	.byte	0x04, 0x1c
        /*007e*/ 	.short	(.L_29 - .L_28)


	//   ....[0]....
.L_28:
        /*0080*/ 	.word	0x00000070


	//   ....[1]....
        /*0084*/ 	.word	0x000019b0


	//----- nvinfo : EIATTR_CRS_STACK_SIZE
	.align		4
.L_29:
        /*0088*/ 	.byte	0x04, 0x1e
        /*008a*/ 	.short	(.L_31 - .L_30)
.L_30:
        /*008c*/ 	.word	0x00000000


	//----- nvinfo : EIATTR_CBANK_PARAM_SIZE
	.align		4
.L_31:
        /*0090*/ 	.byte	0x03, 0x19
        /*0092*/ 	.short	0x0030


	//----- nvinfo : EIATTR_PARAM_CBANK
	.align		4
        /*0094*/ 	.byte	0x04, 0x0a
        /*0096*/ 	.short	(.L_33 - .L_32)
	.align		4
.L_32:
        /*0098*/ 	.word	index@(.nv.constant0._Z10SuscKernelPiS_jPfS_S0_)
        /*009c*/ 	.short	0x0380
        /*009e*/ 	.short	0x0030


	//----- nvinfo : EIATTR_SW_WAR
	.align		4
.L_33:
        /*00a0*/ 	.byte	0x04, 0x36
        /*00a2*/ 	.short	(.L_35 - .L_34)
.L_34:
        /*00a4*/ 	.word	0x00000008
.L_35:


//--------------------- .nv.callgraph             --------------------------
	.section	.nv.callgraph,"",@"SHT_CUDA_CALLGRAPH"
	.align	4
	.sectionentsize	8
	.align		4
        /*0000*/ 	.word	0x00000000
	.align		4
        /*0004*/ 	.word	0xffffffff
	.align		4
        /*0008*/ 	.word	0x00000000
	.align		4
        /*000c*/ 	.word	0xfffffffe
	.align		4
        /*0010*/ 	.word	0x00000000
	.align		4
        /*0014*/ 	.word	0xfffffffd
	.align		4
        /*0018*/ 	.word	0x00000000
	.align		4
        /*001c*/ 	.word	0xfffffffc


//--------------------- .nv.constant3             --------------------------
	.section	.nv.constant3,"a",@progbits
	.align	4
.nv.constant3:
	.type		dEf,@object
	.size		dEf,(dbeta - dEf)
dEf:
	.zero		4
	.type		dbeta,@object
	.size		dbeta,(domega - dbeta)
dbeta:
	.zero		4
	.type		domega,@object
	.size		domega,(dnum_kpts - domega)
domega:
	.zero		4
	.type		dnum_kpts,@object
	.size		dnum_kpts,(.L_3 - dnum_kpts)
dnum_kpts:
	.zero		4
.L_3:


//--------------------- .text._Z10SuscKernelPiS_jPfS_S0_ --------------------------
	.section	.text._Z10SuscKernelPiS_jPfS_S0_,"ax",@progbits
	.align	128
        .global         _Z10SuscKernelPiS_jPfS_S0_
        .type           _Z10SuscKernelPiS_jPfS_S0_,@function
        .size           _Z10SuscKernelPiS_jPfS_S0_,(.L_x_50 - _Z10SuscKernelPiS_jPfS_S0_)
        .other          _Z10SuscKernelPiS_jPfS_S0_,@"STO_CUDA_ENTRY STV_DEFAULT"
_Z10SuscKernelPiS_jPfS_S0_:
.text._Z10SuscKernelPiS_jPfS_S0_:
[----:B------:R-:W-:Y:S01]  /*0000*/  LDC R1, c[0x0][0x37c] ;  /* 0x0000df00ff017b82 */ /* 0x000fe20000000800 */
[----:B------:R-:W0:Y:S07]  /*0010*/  S2R R39, SR_TID.X ;  /* 0x0000000000277919 */ /* 0x000e2e0000002100 */
[----:B------:R-:W0:Y:S01]  /*0020*/  S2UR UR4, SR_CTAID.X ;  /* 0x00000000000479c3 */ /* 0x000e220000002500 */
[----:B------:R-:W1:Y:S07]  /*0030*/  LDCU UR5, c[0x3][0xc] ;  /* 0x00c00180ff0577ac */ /* 0x000e6e0008000800 */
[----:B------:R-:W0:Y:S02]  /*0040*/  LDC R38, c[0x0][0x360] ;  /* 0x0000d800ff267b82 */ /* 0x000e240000000800 */
[----:B0-----:R-:W-:-:S05]  /*0050*/  IMAD R39, R38, UR4, R39 ;  /* 0x0000000426277c24 */ /* 0x001fca000f8e0227 */
[----:B-1----:R-:W-:-:S13]  /*0060*/  ISETP.GE.AND P0, PT, R39, UR5, PT ;  /* 0x0000000527007c0c */ /* 0x002fda000bf06270 */
[----:B------:R-:W-:Y:S05]  /*0070*/  @P0 EXIT ;  /* 0x000000000000094d */ /* 0x000fea0003800000 */
[----:B------:R-:W0:Y:S01]  /*0080*/  LDC.64 R40, c[0x0][0x3a0] ;  /* 0x0000e800ff287b82 */ /* 0x000e220000000a00 */
[----:B------:R-:W0:Y:S07]  /*0090*/  LDCU.64 UR4, c[0x0][0x358] ;  /* 0x00006b00ff0477ac */ /* 0x000e2e0008000a00 */
[----:B------:R-:W1:Y:S01]  /*00a0*/  LDC.64 R20, c[0x0][0x3a8] ;  /* 0x0000ea00ff147b82 */ /* 0x000e620000000a00 */
[----:B0-----:R-:W1:Y:S01]  /*00b0*/  LDG.E R40, desc[UR4][R40.64] ;  /* 0x0000000428287981 */ /* 0x001e62000c1e1900 */
[----:B------:R-:W0:Y:S02]  /*00c0*/  LDCU UR6, c[0x0][0x370] ;  /* 0x00006e00ff0677ac */ /* 0x000e240008000800 */
[----:B0-----:R-:W-:-:S02]  /*00d0*/  IMAD R38, R38, UR6, RZ ;  /* 0x0000000626267c24 */ /* 0x001fc4000f8e02ff */
[----:B-1----:R-:W-:-:S07]  /*00e0*/  IMAD.WIDE R20, R40, 0x4, R20 ;  /* 0x0000000428147825 */ /* 0x002fce00078e0214 */
.L_x_38:
[----:B0-----:R-:W0:Y:S02]  /*00f0*/  LDC.64 R4, c[0x0][0x388] ;  /* 0x0000e200ff047b82 */ /* 0x001e240000000a00 */
[----:B0-----:R-:W-:-:S05]  /*0100*/  IMAD.WIDE R2, R39, 0x4, R4 ;  /* 0x0000000427027825 */ /* 0x001fca00078e0204 */
[----:B------:R-:W2:Y:S01]  /*0110*/  LDG.E.S16 R15, desc[UR4][R2.64] ;  /* 0x00000004020f7981 */ /* 0x000ea2000c1e1700 */
[----:B------:R-:W-:Y:S05]  /*0120*/  YIELD ;  /* 0x0000000000007946 */ /* 0x000fea0003800000 */
[----:B------:R-:W-:Y:S01]  /*0130*/  IMAD.MOV.U32 R14, RZ, RZ, RZ ;  /* 0x000000ffff0e7224 */ /* 0x000fe200078e00ff */
[----:B--2---:R-:W-:-:S13]  /*0140*/  ISETP.GE.AND P0, PT, R15, 0x1, PT ;  /* 0x000000010f00780c */ /* 0x004fda0003f06270 */
[----:B-1----:R-:W-:Y:S05]  /*0150*/  @!P0 BRA `(.L_x_0) ;  /* 0x0000001400f88947 */ /* 0x002fea0003800000 */
[----:B------:R-:W0:Y:S01]  /*0160*/  LDC R7, c[0x3][0xc] ;  /* 0x00c00300ff077b82 */ /* 0x000e220000000800 */
[----:B------:R-:W1:Y:S01]  /*0170*/  LDCU.64 UR6, c[0x0][0x380] ;  /* 0x00007000ff0677ac */ /* 0x000e620008000a00 */
[--C-:B------:R-:W-:Y:S01]  /*0180*/  IMAD.IADD R0, R40, 0x1, R39.reuse ;  /* 0x0000000128007824 */ /* 0x100fe200078e0227 */
[----:B------:R-:W-:-:S05]  /*0190*/  SHF.R.S32.HI R8, RZ, 0x1f, R39 ;  /* 0x0000001fff087819 */ /* 0x000fca0000011427 */
[----:B------:R-:W2:Y:S01]  /*01a0*/  LDC.64 R2, c[0x0][0x380] ;  /* 0x0000e000ff027b82 */ /* 0x000ea20000000a00 */
[----:B0-----:R-:W-:-:S04]  /*01b0*/  ISETP.GE.AND P0, PT, R0, R7, PT ;  /* 0x000000070000720c */ /* 0x001fc80003f06270 */
[----:B------:R-:W-:Y:S02]  /*01c0*/  SEL R7, R7, RZ, P0 ;  /* 0x000000ff07077207 */ /* 0x000fe40000000000 */
[C---:B-1----:R-:W-:Y:S02]  /*01d0*/  LEA R6, P0, R39.reuse, UR6, 0x2 ;  /* 0x0000000627067c11 */ /* 0x042fe4000f8010ff */
[----:B------:R-:W-:Y:S02]  /*01e0*/  IADD3 R9, PT, PT, R0, -R7, RZ ;  /* 0x8000000700097210 */ /* 0x000fe40007ffe0ff */
[----:B------:R-:W-:-:S03]  /*01f0*/  LEA.HI.X R7, R39, UR7, R8, 0x2, P0 ;  /* 0x0000000727077c11 */ /* 0x000fc600080f1408 */
[C---:B------:R-:W-:Y:S02]  /*0200*/  IMAD.WIDE R4, R9.reuse, 0x4, R4 ;  /* 0x0000000409047825 */ /* 0x040fe400078e0204 */
[----:B------:R0:W5:Y:S02]  /*0210*/  LDG.E R13, desc[UR4][R6.64] ;  /* 0x00000004060d7981 */ /* 0x000164000c1e1900 */
[----:B--2---:R-:W-:Y:S02]  /*0220*/  IMAD.WIDE R2, R9, 0x4, R2 ;  /* 0x0000000409027825 */ /* 0x004fe400078e0202 */
[----:B------:R0:W5:Y:S04]  /*0230*/  LDG.E.S16 R12, desc[UR4][R4.64] ;  /* 0x00000004040c7981 */ /* 0x000168000c1e1700 */
[----:B------:R0:W5:Y:S01]  /*0240*/  LDG.E R11, desc[UR4][R2.64] ;  /* 0x00000004020b7981 */ /* 0x000162000c1e1900 */
[----:B------:R-:W-:-:S02]  /*0250*/  IMAD.MOV.U32 R14, RZ, RZ, RZ ;  /* 0x000000ffff0e7224 */ /* 0x000fc400078e00ff */
[----:B------:R-:W-:-:S07]  /*0260*/  IMAD.MOV.U32 R10, RZ, RZ, RZ ;  /* 0x000000ffff0a7224 */ /* 0x000fce00078e00ff */
.L_x_37:
[----:B0-----:R-:W0:Y:S01]  /*0270*/  LDC.64 R2, c[0x0][0x398] ;  /* 0x0000e600ff027b82 */ /* 0x001e220000000a00 */
[----:B-----5:R-:W-:Y:S01]  /*0280*/  IADD3 R5, PT, PT, R13, R10, RZ ;  /* 0x0000000a0d057210 */ /* 0x020fe20007ffe0ff */
[----:B-1----:R-:W1:Y:S04]  /*0290*/  LDCU.64 UR6, c[0x3][URZ] ;  /* 0x00c00000ff0677ac */ /* 0x002e680008000a00 */
[----:B0-----:R-:W-:-:S05]  /*02a0*/  IMAD.WIDE R2, R5, 0x4, R2 ;  /* 0x0000000405027825 */ /* 0x001fca00078e0202 */
[----:B------:R-:W1:Y:S01]  /*02b0*/  LDG.E R9, desc[UR4][R2.64] ;  /* 0x0000000402097981 */ /* 0x000e62000c1e1900 */
[----:B------:R-:W-:Y:S01]  /*02c0*/  VIADD R10, R10, 0x1 ;  /* 0x000000010a0a7836 */ /* 0x000fe20000000000 */
[----:B------:R-:W-:Y:S01]  /*02d0*/  BSSY.RECONVERGENT B0, `(.L_x_1) ;  /* 0x000004b000007945 */ /* 0x000fe20003800200 */
[----:B------:R-:W-:Y:S01]  /*02e0*/  IMAD.MOV.U32 R8, RZ, RZ, RZ ;  /* 0x000000ffff087224 */ /* 0x000fe200078e00ff */
[----:B------:R-:W-:Y:S02]  /*02f0*/  MOV R7, 0x40480000 ;  /* 0x4048000000077802 */ /* 0x000fe40000000f00 */
[----:B------:R-:W-:Y:S01]  /*0300*/  ISETP.NE.AND P6, PT, R10, R15, PT ;  /* 0x0000000f0a00720c */ /* 0x000fe20003fc5270 */
[----:B-1----:R-:W-:Y:S01]  /*0310*/  FADD R0, R9, -UR6 ;  /* 0x8000000609007e21 */ /* 0x002fe20008000000 */
[----:B------:R-:W-:-:S03]  /*0320*/  UMOV UR6, 0x88e368f1 ;  /* 0x88e368f100067882 */ /* 0x000fc60000000000 */
[----:B------:R-:W-:Y:S01]  /*0330*/  FMUL R23, R0, UR7 ;  /* 0x0000000700177c20 */ /* 0x000fe20008400000 */
[----:B------:R-:W-:-:S03]  /*0340*/  UMOV UR7, 0x3ee4f8b5 ;  /* 0x3ee4f8b500077882 */ /* 0x000fc60000000000 */
[----:B------:R-:W0:Y:S02]  /*0350*/  F2F.F64.F32 R4, |R23| ;  /* 0x4000001700047310 */ /* 0x000e240000201800 */
[----:B0-----:R-:W-:-:S14]  /*0360*/  DSETP.GEU.AND P0, PT, R4, UR6, PT ;  /* 0x0000000604007e2a */ /* 0x001fdc000bf0e000 */
[----:B------:R-:W-:Y:S05]  /*0370*/  @P0 BRA `(.L_x_2) ;  /* 0x0000000000880947 */ /* 0x000fea0003800000 */
[----:B------:R-:W0:Y:S01]  /*0380*/  MUFU.RCP64H R3, 48 ;  /* 0x4048000000037908 */ /* 0x000e220000001800 */
[----:B------:R-:W-:Y:S01]  /*0390*/  IMAD.MOV.U32 R16, RZ, RZ, 0x0 ;  /* 0x00000000ff107424 */ /* 0x000fe200078e00ff */
[----:B------:R-:W-:Y:S01]  /*03a0*/  MOV R2, 0x1 ;  /* 0x0000000100027802 */ /* 0x000fe20000000f00 */
[----:B------:R-:W-:Y:S01]  /*03b0*/  IMAD.MOV.U32 R17, RZ, RZ, 0x40480000 ;  /* 0x40480000ff117424 */ /* 0x000fe200078e00ff */
[----:B------:R-:W-:Y:S05]  /*03c0*/  BSSY.RECONVERGENT B1, `(.L_x_3) ;  /* 0x000001a000017945 */ /* 0x000fea0003800200 */
[----:B0-----:R-:W-:-:S08]  /*03d0*/  DFMA R4, R2, -R16, 1 ;  /* 0x3ff000000204742b */ /* 0x001fd00000000810 */
[----:B------:R-:W-:-:S08]  /*03e0*/  DFMA R4, R4, R4, R4 ;  /* 0x000000040404722b */ /* 0x000fd00000000004 */
[----:B------:R-:W-:Y:S01]  /*03f0*/  DFMA R4, R2, R4, R2 ;  /* 0x000000040204722b */ /* 0x000fe20000000002 */
[----:B------:R-:W-:-:S04]  /*0400*/  FMUL R2, R23, R23 ;  /* 0x0000001717027220 */ /* 0x000fc80000400000 */
[----:B------:R-:W-:-:S03]  /*0410*/  FMUL R6, R23, R2 ;  /* 0x0000000217067220 */ /* 0x000fc60000400000 */
[C---:B------:R-:W-:Y:S01]  /*0420*/  DFMA R2, R4.reuse, -R16, 1 ;  /* 0x3ff000000402742b */ /* 0x040fe20000000810 */
[----:B------:R-:W0:Y:S07]  /*0430*/  F2F.F64.F32 R16, R6 ;  /* 0x0000000600107310 */ /* 0x000e2e0000201800 */
[----:B------:R-:W-:-:S08]  /*0440*/  DFMA R2, R4, R2, R4 ;  /* 0x000000020402722b */ /* 0x000fd00000000004 */
[----:B0-----:R-:W-:Y:S01]  /*0450*/  DMUL R4, R16, R2 ;  /* 0x0000000210047228 */ /* 0x001fe20000000000 */
[----:B------:R-:W-:-:S07]  /*0460*/  FSETP.GEU.AND P1, PT, |R17|, 6.5827683646048100446e-37, PT ;  /* 0x036000001100780b */ /* 0x000fce0003f2e200 */
[----:B------:R-:W-:-:S08]  /*0470*/  DFMA R18, R4, -48, R16 ;  /* 0xc04800000412782b */ /* 0x000fd00000000010 */
[----:B------:R-:W-:Y:S01]  /*0480*/  DFMA R4, R2, R18, R4 ;  /* 0x000000120204722b */ /* 0x000fe20000000004 */
[----:B------:R-:W0:Y:S01]  /*0490*/  F2F.F64.F32 R2, R23 ;  /* 0x0000001700027310 */ /* 0x000e220000201800 */
[----:B------:R-:W-:Y:S02]  /*04a0*/  IMAD.MOV.U32 R18, RZ, RZ, 0x0 ;  /* 0x00000000ff127424 */ /* 0x000fe400078e00ff */
[----:B------:R-:W-:-:S06]  /*04b0*/  IMAD.MOV.U32 R19, RZ, RZ, 0x3fd00000 ;  /* 0x3fd00000ff137424 */ /* 0x000fcc00078e00ff */
[----:B------:R-:W-:-:S05]  /*04c0*/  FFMA R22, RZ, 3.125, R5 ;  /* 0x40480000ff167823 */ /* 0x000fca0000000005 */
[----:B------:R-:W-:Y:S01]  /*04d0*/  FSETP.GT.AND P0, PT, |R22|, 1.469367938527859385e-39, PT ;  /* 0x001000001600780b */ /* 0x000fe20003f04200 */
[----:B0-----:R-:W-:-:S12]  /*04e0*/  DFMA R2, R2, R18, 0.5 ;  /* 0x3fe000000202742b */ /* 0x001fd80000000012 */
[----:B------:R-:W-:Y:S05]  /*04f0*/  @P0 BRA P1, `(.L_x_4) ;  /* 0x0000000000180947 */ /* 0x000fea0000800000 */
[----:B------:R-:W-:Y:S01]  /*0500*/  MOV R22, R16 ;  /* 0x0000001000167202 */ /* 0x000fe20000000f00 */
[----:B------:R-:W-:Y:S01]  /*0510*/  IMAD.MOV.U32 R23, RZ, RZ, R17 ;  /* 0x000000ffff177224 */ /* 0x000fe200078e0011 */
[----:B------:R-:W-:-:S07]  /*0520*/  MOV R42, 0x540 ;  /* 0x00000540002a7802 */ /* 0x000fce0000000f00 */
[----:B------:R-:W-:Y:S05]  /*0530*/  CALL.REL.NOINC `($__internal_0_$__cuda_sm20_div_rn_f64_full) ;  /* 0x0000001400207944 */ /* 0x000fea0003c00000 */
[----:B------:R-:W-:Y:S01]  /*0540*/  IMAD.MOV.U32 R4, RZ, RZ, R24 ;  /* 0x000000ffff047224 */ /* 0x000fe200078e0018 */
[----:B------:R-:W-:-:S07]  /*0550*/  MOV R5, R25 ;  /* 0x0000001900057202 */ /* 0x000fce0000000f00 */
.L_x_4:
[----:B------:R-:W-:Y:S05]  /*0560*/  BSYNC.RECONVERGENT B1 ;  /* 0x0000000000017941 */ /* 0x000fea0003800200 */
.L_x_3:
[----:B------:R-:W-:-:S06]  /*0570*/  DADD R2, R2, R4 ;  /* 0x0000000002027229 */ /* 0x000fcc0000000004 */
[----:B------:R0:W1:Y:S01]  /*0580*/  F2F.F32.F64 R6, R2 ;  /* 0x0000000200067310 */ /* 0x0000620000301000 */
[----:B------:R-:W-:Y:S05]  /*0590*/  BRA `(.L_x_5) ;  /* 0x0000000000787947 */ /* 0x000fea0003800000 */
.L_x_2:
[----:B------:R-:W-:Y:S01]  /*05a0*/  FSETP.GT.AND P0, PT, R23, 16, PT ;  /* 0x418000001700780b */ /* 0x000fe20003f04000 */
[----:B------:R-:W-:-:S12]  /*05b0*/  IMAD.MOV.U32 R6, RZ, RZ, RZ ;  /* 0x000000ffff067224 */ /* 0x000fd800078e00ff */
[----:B------:R-:W-:Y:S05]  /*05c0*/  @P0 BRA `(.L_x_5) ;  /* 0x00000000006c0947 */ /* 0x000fea0003800000 */
[----:B------:R-:W-:Y:S01]  /*05d0*/  FSETP.GEU.AND P0, PT, R23, -16, PT ;  /* 0xc18000001700780b */ /* 0x000fe20003f0e000 */
[----:B------:R-:W-:-:S12]  /*05e0*/  IMAD.MOV.U32 R6, RZ, RZ, 0x3f800000 ;  /* 0x3f800000ff067424 */ /* 0x000fd800078e00ff */
[----:B------:R-:W-:Y:S05]  /*05f0*/  @!P0 BRA `(.L_x_5) ;  /* 0x0000000000608947 */ /* 0x000fea0003800000 */
[----:B------:R-:W-:Y:S01]  /*0600*/  MOV R2, 0x3bbb989d ;  /* 0x3bbb989d00027802 */ /* 0x000fe20000000f00 */
[----:B------:R-:W-:Y:S01]  /*0610*/  IMAD.MOV.U32 R3, RZ, RZ, 0x437c0000 ;  /* 0x437c0000ff037424 */ /* 0x000fe200078e00ff */
[----:B------:R-:W-:Y:S03]  /*0620*/  BSSY.RECONVERGENT B1, `(.L_x_5) ;  /* 0x0000015000017945 */ /* 0x000fe60003800200 */
[----:B------:R-:W-:-:S04]  /*0630*/  FFMA.SAT R2, R23, R2, 0.5 ;  /* 0x3f00000017027423 */ /* 0x000fc80000002002 */
[----:B------:R-:W-:-:S04]  /*0640*/  FFMA.RM R2, R2, R3, 12582913 ;  /* 0x4b40000102027423 */ /* 0x000fc80000004003 */
[C---:B------:R-:W-:Y:S01]  /*0650*/  FADD R3, R2.reuse, -12583039 ;  /* 0xcb40007f02037421 */ /* 0x040fe20000000000 */
[----:B------:R-:W-:-:S03]  /*0660*/  IMAD.SHL.U32 R2, R2, 0x800000, RZ ;  /* 0x0080000002027824 */ /* 0x000fc600078e00ff */
[----:B------:R-:W-:-:S04]  /*0670*/  FFMA R3, R23, 1.4426950216293334961, -R3 ;  /* 0x3fb8aa3b17037823 */ /* 0x000fc80000000803 */
[----:B------:R-:W-:-:S06]  /*0680*/  FFMA R3, R23, 1.925963033500011079e-08, R3 ;  /* 0x32a5706017037823 */ /* 0x000fcc0000000003 */
[----:B------:R-:W0:Y:S02]  /*0690*/  MUFU.EX2 R3, R3 ;  /* 0x0000000300037308 */ /* 0x000e240000000800 */
[----:B0-----:R-:W-:-:S05]  /*06a0*/  FFMA R16, R2, R3, 1 ;  /* 0x3f80000002107423 */ /* 0x001fca0000000003 */
[----:B------:R-:W-:-:S04]  /*06b0*/  IADD3 R2, PT, PT, R16, 0x1800000, RZ ;  /* 0x0180000010027810 */ /* 0x000fc80007ffe0ff */
[----:B------:R-:W-:-:S04]  /*06c0*/  LOP3.LUT R2, R2, 0x7f800000, RZ, 0xc0, !PT ;  /* 0x7f80000002027812 */ /* 0x000fc800078ec0ff */
[----:B------:R-:W-:-:S13]  /*06d0*/  ISETP.GT.U32.AND P0, PT, R2, 0x1ffffff, PT ;  /* 0x01ffffff0200780c */ /* 0x000fda0003f04070 */
[----:B------:R-:W-:Y:S05]  /*06e0*/  @P0 BRA `(.L_x_6) ;  /* 0x0000000000100947 */ /* 0x000fea0003800000 */
[----:B------:R-:W-:-:S07]  /*06f0*/  MOV R23, 0x710 ;  /* 0x0000071000177802 */ /* 0x000fce0000000f00 */
[----:B------:R-:W-:Y:S05]  /*0700*/  CALL.REL.NOINC `($__internal_1_$__cuda_sm20_rcp_rn_f32_slowpath) ;  /* 0x0000001800247944 */ /* 0x000fea0003c00000 */
[----:B------:R-:W-:Y:S01]  /*0710*/  IMAD.MOV.U32 R6, RZ, RZ, R24 ;  /* 0x000000ffff067224 */ /* 0x000fe200078e0018 */
[----:B------:R-:W-:Y:S06]  /*0720*/  BRA `(.L_x_7) ;  /* 0x0000000000107947 */ /* 0x000fec0003800000 */
.L_x_6:
[----:B------:R-:W0:Y:S02]  /*0730*/  MUFU.RCP R6, R16 ;  /* 0x0000001000067308 */ /* 0x000e240000001000 */
[----:B0-----:R-:W-:-:S04]  /*0740*/  FFMA R2, R16, R6, -1 ;  /* 0xbf80000010027423 */ /* 0x001fc80000000006 */
[----:B------:R-:W-:-:S04]  /*0750*/  FADD.FTZ R3, -R2, -RZ ;  /* 0x800000ff02037221 */ /* 0x000fc80000010100 */
[----:B------:R-:W-:-:S07]  /*0760*/  FFMA R6, R6, R3, R6 ;  /* 0x0000000306067223 */ /* 0x000fce0000000006 */
.L_x_7:
[----:B------:R-:W-:Y:S05]  /*0770*/  BSYNC.RECONVERGENT B1 ;  /* 0x0000000000017941 */ /* 0x000fea0003800200 */
.L_x_5:
[----:B------:R-:W-:Y:S05]  /*0780*/  BSYNC.RECONVERGENT B0 ;  /* 0x0000000000007941 */ /* 0x000fea0003800200 */
.L_x_1:
[----:B------:R-:W-:Y:S01]  /*0790*/  ISETP.GE.AND P0, PT, R12, 0x1, PT ;  /* 0x000000010c00780c */ /* 0x000fe20003f06270 */
[----:B------:R-:W-:-:S12]  /*07a0*/  BSSY.RECONVERGENT B0, `(.L_x_8) ;  /* 0x0000118000007945 */ /* 0x000fd80003800200 */
[----:B------:R-:W-:Y:S05]  /*07b0*/  @!P0 BRA `(.L_x_9) ;  /* 0x0000001000588947 */ /* 0x000fea0003800000 */
[----:B0-----:R-:W0:Y:S01]  /*07c0*/  MUFU.RCP64H R3, 48 ;  /* 0x4048000000037908 */ /* 0x001e220000001800 */
[----:B------:R-:W2:Y:S01]  /*07d0*/  LDCU UR6, c[0x3][0x8] ;  /* 0x00c00100ff0677ac */ /* 0x000ea20008000800 */
[----:B------:R-:W-:Y:S02]  /*07e0*/  HFMA2 R17, -RZ, RZ, 2.140625, 0 ;  /* 0x40480000ff117431 */ /* 0x000fe400000001ff */
[----:B------:R-:W-:Y:S01]  /*07f0*/  IMAD.MOV.U32 R16, RZ, RZ, 0x0 ;  /* 0x00000000ff107424 */ /* 0x000fe200078e00ff */
[----:B------:R-:W-:Y:S01]  /*0800*/  BSSY.RECONVERGENT B1, `(.L_x_10) ;  /* 0x000002c000017945 */ /* 0x000fe20003800200 */
[----:B------:R-:W-:Y:S01]  /*0810*/  IMAD.MOV.U32 R2, RZ, RZ, 0x1 ;  /* 0x00000001ff027424 */ /* 0x000fe200078e00ff */
[----:B------:R-:W3:Y:S05]  /*0820*/  LDCU UR7, c[0x3][0x4] ;  /* 0x00c00080ff0777ac */ /* 0x000eea0008000800 */
[----:B0-----:R-:W-:Y:S01]  /*0830*/  DFMA R4, R2, -R16, 1 ;  /* 0x3ff000000204742b */ /* 0x001fe20000000810 */
[----:B--2---:R-:W-:Y:S01]  /*0840*/  FADD R0, R0, -UR6 ;  /* 0x8000000600007e21 */ /* 0x004fe20008000000 */
[----:B------:R-:W-:-:S06]  /*0850*/  UMOV UR6, 0x88e368f1 ;  /* 0x88e368f100067882 */ /* 0x000fcc0000000000 */
[----:B------:R-:W-:Y:S01]  /*0860*/  DFMA R18, R4, R4, R4 ;  /* 0x000000040412722b */ /* 0x000fe20000000004 */
[----:B---3--:R-:W-:Y:S01]  /*0870*/  FMUL R5, R0, UR7 ;  /* 0x0000000700057c20 */ /* 0x008fe20008400000 */
[----:B------:R-:W-:-:S03]  /*0880*/  UMOV UR7, 0x3ee4f8b5 ;  /* 0x3ee4f8b500077882 */ /* 0x000fc60000000000 */
[----:B------:R-:W-:Y:S01]  /*0890*/  F2F.F64.F32 R36, R5 ;  /* 0x0000000500247310 */ /* 0x000fe20000201800 */
[C---:B------:R-:W-:Y:S02]  /*08a0*/  FSETP.GEU.AND P2, PT, R5.reuse, -16, PT ;  /* 0xc18000000500780b */ /* 0x040fe40003f4e000 */
[----:B------:R-:W-:Y:S01]  /*08b0*/  DFMA R18, R2, R18, R2 ;  /* 0x000000120212722b */ /* 0x000fe20000000002 */
[----:B------:R-:W-:-:S04]  /*08c0*/  FMUL R2, R5, R5 ;  /* 0x0000000505027220 */ /* 0x000fc80000400000 */
[----:B------:R-:W-:-:S03]  /*08d0*/  FMUL R4, R5, R2 ;  /* 0x0000000205047220 */ /* 0x000fc60000400000 */
[C---:B------:R-:W-:Y:S01]  /*08e0*/  DFMA R2, R18.reuse, -R16, 1 ;  /* 0x3ff000001202742b */ /* 0x040fe20000000810 */
[----:B------:R-:W0:Y:S07]  /*08f0*/  F2F.F64.F32 R16, R4 ;  /* 0x0000000400107310 */ /* 0x000e2e0000201800 */
[----:B------:R-:W-:Y:S01]  /*0900*/  DFMA R22, R18, R2, R18 ;  /* 0x000000021216722b */ /* 0x000fe20000000012 */
[----:B------:R-:W2:Y:S07]  /*0910*/  F2F.F64.F32 R18, |R5| ;  /* 0x4000000500127310 */ /* 0x000eae0000201800 */
[----:B0-----:R-:W-:Y:S01]  /*0920*/  DMUL R28, R22, R16 ;  /* 0x00000010161c7228 */ /* 0x001fe20000000000 */
[----:B------:R-:W-:-:S07]  /*0930*/  FSETP.GEU.AND P1, PT, |R17|, 6.5827683646048100446e-37, PT ;  /* 0x036000001100780b */ /* 0x000fce0003f2e200 */
[----:B------:R-:W-:Y:S02]  /*0940*/  DFMA R2, R28, -48, R16 ;  /* 0xc04800001c02782b */ /* 0x000fe40000000010 */
[----:B--2---:R-:W-:-:S06]  /*0950*/  DSETP.GEU.AND P5, PT, R18, UR6, PT ;  /* 0x0000000612007e2a */ /* 0x004fcc000bfae000 */
[----:B------:R-:W-:Y:S01]  /*0960*/  DFMA R28, R22, R2, R28 ;  /* 0x00000002161c722b */ /* 0x000fe2000000001c */
[----:B------:R-:W-:Y:S01]  /*0970*/  IMAD.MOV.U32 R2, RZ, RZ, 0x3bbb989d ;  /* 0x3bbb989dff027424 */ /* 0x000fe200078e00ff */
[----:B------:R-:W-:-:S03]  /*0980*/  MOV R23, 0x437c0000 ;  /* 0x437c000000177802 */ /* 0x000fc60000000f00 */
[----:B------:R-:W-:-:S05]  /*0990*/  FFMA.SAT R2, R5, R2, 0.5 ;  /* 0x3f00000005027423 */ /* 0x000fca0000002002 */
[----:B------:R-:W-:Y:S01]  /*09a0*/  FFMA R3, RZ, 3.125, R29 ;  /* 0x40480000ff037823 */ /* 0x000fe2000000001d */
[----:B------:R-:W-:Y:S01]  /*09b0*/  FFMA.RM R22, R2, R23, 12582913 ;  /* 0x4b40000102167423 */ /* 0x000fe20000004017 */
[----:B------:R-:W-:-:S03]  /*09c0*/  IMAD.MOV.U32 R2, RZ, RZ, 0x0 ;  /* 0x00000000ff027424 */ /* 0x000fc600078e00ff */
[----:B------:R-:W-:Y:S01]  /*09d0*/  FSETP.GT.AND P0, PT, |R3|, 1.469367938527859385e-39, PT ;  /* 0x001000000300780b */ /* 0x000fe20003f04200 */
[----:B------:R-:W-:Y:S02]  /*09e0*/  IMAD.MOV.U32 R3, RZ, RZ, 0x3fd00000 ;  /* 0x3fd00000ff037424 */ /* 0x000fe400078e00ff */
[----:B------:R-:W-:-:S04]  /*09f0*/  FADD R4, R22, -12583039 ;  /* 0xcb40007f16047421 */ /* 0x000fc80000000000 */
[----:B------:R-:W-:Y:S01]  /*0a00*/  DFMA R36, R36, R2, 0.5 ;  /* 0x3fe000002424742b */ /* 0x000fe20000000002 */
[C---:B------:R-:W-:Y:S01]  /*0a10*/  FFMA R2, R5.reuse, 1.4426950216293334961, -R4 ;  /* 0x3fb8aa3b05027823 */ /* 0x040fe20000000804 */
[----:B------:R-:W-:Y:S01]  /*0a20*/  IADD3 R4, PT, PT, -R12, RZ, RZ ;  /* 0x000000ff0c047210 */ /* 0x000fe20007ffe1ff */
[----:B------:R-:W-:Y:S02]  /*0a30*/  IMAD.SHL.U32 R3, R22, 0x800000, RZ ;  /* 0x0080000016037824 */ /* 0x000fe400078e00ff */
[----:B------:R-:W-:Y:S01]  /*0a40*/  FFMA R2, R5, 1.925963033500011079e-08, R2 ;  /* 0x32a5706005027823 */ /* 0x000fe20000000002 */
[----:B------:R-:W-:Y:S06]  /*0a50*/  @P0 BRA P1, `(.L_x_11) ;  /* 0x0000000000180947 */ /* 0x000fec0000800000 */
[----:B------:R-:W-:Y:S01]  /*0a60*/  IMAD.MOV.U32 R22, RZ, RZ, R16 ;  /* 0x000000ffff167224 */ /* 0x000fe200078e0010 */
[----:B------:R-:W-:Y:S02]  /*0a70*/  MOV R23, R17 ;  /* 0x0000001100177202 */ /* 0x000fe40000000f00 */
[----:B------:R-:W-:-:S07]  /*0a80*/  MOV R42, 0xaa0 ;  /* 0x00000aa0002a7802 */ /* 0x000fce0000000f00 */
[----:B-1----:R-:W-:Y:S05]  /*0a90*/  CALL.REL.NOINC `($__internal_0_$__cuda_sm20_div_rn_f64_full) ;  /* 0x0000000c00c87944 */ /* 0x002fea0003c00000 */
[----:B------:R-:W-:Y:S02]  /*0aa0*/  IMAD.MOV.U32 R28, RZ, RZ, R24 ;  /* 0x000000ffff1c7224 */ /* 0x000fe400078e0018 */
[----:B------:R-:W-:-:S07]  /*0ab0*/  IMAD.MOV.U32 R29, RZ, RZ, R25 ;  /* 0x000000ffff1d7224 */ /* 0x000fce00078e0019 */
.L_x_11:
[----:B------:R-:W-:Y:S05]  /*0ac0*/  BSYNC.RECONVERGENT B1 ;  /* 0x0000000000017941 */ /* 0x000fea0003800200 */
.L_x_10:
[----:B------:R-:W0:Y:S01]  /*0ad0*/  MUFU.RCP64H R25, 48 ;  /* 0x4048000000197908 */ /* 0x000e220000001800 */
[----:B------:R-:W-:Y:S01]  /*0ae0*/  MOV R16, 0x0 ;  /* 0x0000000000107802 */ /* 0x000fe20000000f00 */
[----:B------:R-:W-:Y:S01]  /*0af0*/  IMAD.MOV.U32 R17, RZ, RZ, 0x40480000 ;  /* 0x40480000ff117424 */ /* 0x000fe200078e00ff */
[----:B------:R-:W2:Y:S01]  /*0b00*/  LDCU UR6, c[0x3][0x4] ;  /* 0x00c00080ff0677ac */ /* 0x000ea20008000800 */
[----:B------:R-:W-:Y:S01]  /*0b10*/  IMAD.MOV.U32 R24, RZ, RZ, 0x1 ;  /* 0x00000001ff187424 */ /* 0x000fe200078e00ff */
[----:B------:R-:W-:Y:S01]  /*0b20*/  DADD R28, R36, R28 ;  /* 0x00000000241c7229 */ /* 0x000fe2000000001c */
[----:B------:R-:W-:Y:S01]  /*0b30*/  IMAD.MOV.U32 R33, RZ, RZ, 0x437c0000 ;  /* 0x437c0000ff217424 */ /* 0x000fe200078e00ff */
[----:B------:R-:W-:Y:S01]  /*0b40*/  MOV R37, 0x3fd00000 ;  /* 0x3fd0000000257802 */ /* 0x000fe20000000f00 */
[----:B------:R-:W-:Y:S01]  /*0b50*/  IMAD.MOV.U32 R36, RZ, RZ, 0x0 ;  /* 0x00000000ff247424 */ /* 0x000fe200078e00ff */
[----:B------:R-:W-:Y:S01]  /*0b60*/  UMOV UR7, 0x3ee4f8b5 ;  /* 0x3ee4f8b500077882 */ /* 0x000fe20000000000 */
[----:B------:R-:W-:Y:S01]  /*0b70*/  BSSY.RECONVERGENT B1, `(.L_x_12) ;  /* 0x0000021000017945 */ /* 0x000fe20003800200 */
[----:B------:R-:W-:Y:S01]  /*0b80*/  F2F.F32.F64 R48, R28 ;  /* 0x0000001c00307310 */ /* 0x000fe20000301000 */
[----:B0-----:R-:W-:Y:S01]  /*0b90*/  DFMA R22, R24, -R16, 1 ;  /* 0x3ff000001816742b */ /* 0x001fe20000000810 */
[----:B--2---:R-:W-:Y:S01]  /*0ba0*/  FMUL R0, R0, -UR6 ;  /* 0x8000000600007c20 */ /* 0x004fe20008400000 */
[----:B------:R-:W-:-:S06]  /*0bb0*/  UMOV UR6, 0x88e368f1 ;  /* 0x88e368f100067882 */ /* 0x000fcc0000000000 */
[----:B------:R-:W-:Y:S01]  /*0bc0*/  DFMA R22, R22, R22, R22 ;  /* 0x000000161616722b */ /* 0x000fe20000000016 */
[----:B------:R-:W0:Y:S01]  /*0bd0*/  F2F.F64.F32 R26, R0 ;  /* 0x00000000001a7310 */ /* 0x000e220000201800 */
[----:B------:R-:W-:-:S06]  /*0be0*/  FSETP.GEU.AND P3, PT, R0, -16, PT ;  /* 0xc18000000000780b */ /* 0x000fcc0003f6e000 */
[----:B------:R-:W-:Y:S01]  /*0bf0*/  DFMA R24, R24, R22, R24 ;  /* 0x000000161818722b */ /* 0x000fe20000000018 */
[----:B------:R-:W-:-:S04]  /*0c00*/  FMUL R23, R0, R0 ;  /* 0x0000000000177220 */ /* 0x000fc80000400000 */
[----:B------:R-:W-:-:S03]  /*0c10*/  FMUL R23, R0, R23 ;  /* 0x0000001700177220 */ /* 0x000fc60000400000 */
[----:B------:R-:W-:Y:S02]  /*0c20*/  DFMA R16, R24, -R16, 1 ;  /* 0x3ff000001810742b */ /* 0x000fe40000000810 */
[----:B0-----:R-:W-:Y:S01]  /*0c30*/  DFMA R36, R26, R36, 0.5 ;  /* 0x3fe000001a24742b */ /* 0x001fe20000000024 */
[----:B------:R-:W0:Y:S05]  /*0c40*/  F2F.F64.F32 R22, R23 ;  /* 0x0000001700167310 */ /* 0x000e2a0000201800 */
[----:B------:R-:W-:-:S08]  /*0c50*/  DFMA R24, R24, R16, R24 ;  /* 0x000000101818722b */ /* 0x000fd00000000018 */
[----:B0-----:R-:W-:Y:S01]  /*0c60*/  DMUL R30, R24, R22 ;  /* 0x00000016181e7228 */ /* 0x001fe20000000000 */
[----:B------:R-:W-:-:S07]  /*0c70*/  FSETP.GEU.AND P4, PT, |R23|, 6.5827683646048100446e-37, PT ;  /* 0x036000001700780b */ /* 0x000fce0003f8e200 */
[----:B------:R-:W-:-:S08]  /*0c80*/  DFMA R16, R30, -48, R22 ;  /* 0xc04800001e10782b */ /* 0x000fd00000000016 */
[----:B------:R-:W-:Y:S01]  /*0c90*/  DFMA R24, R24, R16, R30 ;  /* 0x000000101818722b */ /* 0x000fe2000000001e */
[----:B------:R-:W-:Y:S01]  /*0ca0*/  MOV R31, 0x3bbb989d ;  /* 0x3bbb989d001f7802 */ /* 0x000fe20000000f00 */
[----:B------:R-:W0:Y:S04]  /*0cb0*/  F2F.F64.F32 R16, |R0| ;  /* 0x4000000000107310 */ /* 0x000e280000201800 */
[----:B------:R-:W-:-:S04]  /*0cc0*/  FFMA.SAT R30, R0, R31, 0.5 ;  /* 0x3f000000001e7423 */ /* 0x000fc8000000201f */
[----:B------:R-:W-:Y:S01]  /*0cd0*/  FFMA R31, RZ, 3.125, R25 ;  /* 0x40480000ff1f7823 */ /* 0x000fe20000000019 */
[----:B------:R-:W-:-:S04]  /*0ce0*/  FFMA.RM R30, R30, R33, 12582913 ;  /* 0x4b4000011e1e7423 */ /* 0x000fc80000004021 */
[----:B------:R-:W-:Y:S01]  /*0cf0*/  FSETP.GT.AND P1, PT, |R31|, 1.469367938527859385e-39, PT ;  /* 0x001000001f00780b */ /* 0x000fe20003f24200 */
[C---:B------:R-:W-:Y:S01]  /*0d00*/  FADD R31, R30.reuse, -12583039 ;  /* 0xcb40007f1e1f7421 */ /* 0x040fe20000000000 */
[----:B------:R-:W-:Y:S01]  /*0d10*/  IMAD.SHL.U32 R47, R30, 0x800000, RZ ;  /* 0x008000001e2f7824 */ /* 0x000fe200078e00ff */
[----:B0-----:R-:W-:Y:S02]  /*0d20*/  DSETP.GEU.AND P0, PT, R16, UR6, PT ;  /* 0x0000000610007e2a */ /* 0x001fe4000bf0e000 */
[----:B------:R-:W-:-:S04]  /*0d30*/  FFMA R31, R0, 1.4426950216293334961, -R31 ;  /* 0x3fb8aa3b001f7823 */ /* 0x000fc8000000081f */
[----:B------:R-:W-:-:S04]  /*0d40*/  FFMA R45, R0, 1.925963033500011079e-08, R31 ;  /* 0x32a57060002d7823 */ /* 0x000fc8000000001f */
[----:B------:R-:W-:Y:S05]  /*0d50*/  @P1 BRA P4, `(.L_x_13) ;  /* 0x0000000000081947 */ /* 0x000fea0002000000 */
[----:B------:R-:W-:-:S07]  /*0d60*/  MOV R42, 0xd80 ;  /* 0x00000d80002a7802 */ /* 0x000fce0000000f00 */
[----:B-1----:R-:W-:Y:S05]  /*0d70*/  CALL.REL.NOINC `($__internal_0_$__cuda_sm20_div_rn_f64_full) ;  /* 0x0000000c00107944 */ /* 0x002fea0003c00000 */
.L_x_13:
[----:B------:R-:W-:Y:S05]  /*0d80*/  BSYNC.RECONVERGENT B1 ;  /* 0x0000000000017941 */ /* 0x000fea0003800200 */
.L_x_12:
[----:B------:R-:W0:Y:S01]  /*0d90*/  MUFU.EX2 R22, R45 ;  /* 0x0000002d00167308 */ /* 0x000e220000000800 */
[C---:B------:R-:W-:Y:S01]  /*0da0*/  FSETP.GT.OR P2, PT, R5.reuse, 16, !P2 ;  /* 0x418000000500780b */ /* 0x040fe20005744400 */
[----:B------:R-:W-:Y:S01]  /*0db0*/  DADD R24, R36, R24 ;  /* 0x0000000024187229 */ /* 0x000fe20000000018 */
[----:B------:R-:W-:Y:S01]  /*0dc0*/  FSETP.GT.OR P1, PT, R0, 16, !P3 ;  /* 0x418000000000780b */ /* 0x000fe20005f24400 */
[----:B------:R-:W-:Y:S01]  /*0dd0*/  UMOV UR6, 0x88e368f1 ;  /* 0x88e368f100067882 */ /* 0x000fe20000000000 */
[----:B------:R-:W-:Y:S01]  /*0de0*/  UMOV UR7, 0x3ee4f8b5 ;  /* 0x3ee4f8b500077882 */ /* 0x000fe20000000000 */
[----:B------:R-:W-:Y:S01]  /*0df0*/  BSSY.RECONVERGENT B1, `(.L_x_14) ;  /* 0x0000014000017945 */ /* 0x000fe20003800200 */
[----:B------:R-:W-:Y:S01]  /*0e00*/  @P5 FSET.BF.LEU.AND R48, R5, 16, PT ;  /* 0x418000000530580a */ /* 0x000fe2000380b000 */
[----:B------:R-:W2:Y:S06]  /*0e10*/  F2F.F32.F64 R36, R24 ;  /* 0x0000001800247310 */ /* 0x000eac0000301000 */
[----:B------:R-:W-:-:S02]  /*0e20*/  DSETP.LT.OR P3, PT, R18, UR6, P2 ;  /* 0x0000000612007e2a */ /* 0x000fc40009761400 */
[----:B------:R-:W-:Y:S01]  /*0e30*/  DSETP.LT.OR P2, PT, R16, UR6, P1 ;  /* 0x0000000610007e2a */ /* 0x000fe20008f41400 */
[----:B0-----:R-:W-:-:S04]  /*0e40*/  FFMA R47, R47, R22, 1 ;  /* 0x3f8000002f2f7423 */ /* 0x001fc80000000016 */
[----:B------:R-:W-:Y:S01]  /*0e50*/  VIADD R22, R47, 0x1800000 ;  /* 0x018000002f167836 */ /* 0x000fe20000000000 */
[----:B--2---:R-:W-:-:S04]  /*0e60*/  @P0 FSET.BF.LEU.AND R36, R0, 16, PT ;  /* 0x418000000024080a */ /* 0x004fc8000380b000 */
[----:B------:R-:W-:-:S04]  /*0e70*/  LOP3.LUT R22, R22, 0x7f800000, RZ, 0xc0, !PT ;  /* 0x7f80000016167812 */ /* 0x000fc800078ec0ff */
[----:B------:R-:W-:-:S13]  /*0e80*/  ISETP.GT.U32.AND P1, PT, R22, 0x1ffffff, PT ;  /* 0x01ffffff1600780c */ /* 0x000fda0003f24070 */
[----:B------:R-:W-:Y:S05]  /*0e90*/  @P1 BRA `(.L_x_15) ;  /* 0x0000000000141947 */ /* 0x000fea0003800000 */
[----:B------:R-:W-:Y:S02]  /*0ea0*/  MOV R16, R47 ;  /* 0x0000002f00107202 */ /* 0x000fe40000000f00 */
[----:B------:R-:W-:-:S07]  /*0eb0*/  MOV R23, 0xed0 ;  /* 0x00000ed000177802 */ /* 0x000fce0000000f00 */
[----:B-1----:R-:W-:Y:S05]  /*0ec0*/  CALL.REL.NOINC `($__internal_1_$__cuda_sm20_rcp_rn_f32_slowpath) ;  /* 0x0000001000347944 */ /* 0x002fea0003c00000 */
[----:B------:R-:W-:Y:S01]  /*0ed0*/  IMAD.MOV.U32 R0, RZ, RZ, R24 ;  /* 0x000000ffff007224 */ /* 0x000fe200078e0018 */
[----:B------:R-:W-:Y:S06]  /*0ee0*/  BRA `(.L_x_16) ;  /* 0x0000000000107947 */ /* 0x000fec0003800000 */
.L_x_15:
[----:B------:R-:W0:Y:S02]  /*0ef0*/  MUFU.RCP R0, R47 ;  /* 0x0000002f00007308 */ /* 0x000e240000001000 */
[----:B0-----:R-:W-:-:S04]  /*0f00*/  FFMA R5, R47, R0, -1 ;  /* 0xbf8000002f057423 */ /* 0x001fc80000000000 */
[----:B------:R-:W-:-:S04]  /*0f10*/  FADD.FTZ R5, -R5, -RZ ;  /* 0x800000ff05057221 */ /* 0x000fc80000010100 */
[----:B------:R-:W-:-:S07]  /*0f20*/  FFMA R0, R0, R5, R0 ;  /* 0x0000000500007223 */ /* 0x000fce0000000000 */
.L_x_16:
[----:B------:R-:W-:Y:S05]  /*0f30*/  BSYNC.RECONVERGENT B1 ;  /* 0x0000000000017941 */ /* 0x000fea0003800200 */
.L_x_14:
[----:B------:R-:W0:Y:S01]  /*0f40*/  MUFU.EX2 R2, R2 ;  /* 0x0000000200027308 */ /* 0x000e220000000800 */
[----:B------:R-:W-:Y:S01]  /*0f50*/  BSSY.RECONVERGENT B1, `(.L_x_17) ;  /* 0x000000e000017945 */ /* 0x000fe20003800200 */
[----:B0-----:R-:W-:-:S04]  /*0f60*/  FFMA R16, R3, R2, 1 ;  /* 0x3f80000003107423 */ /* 0x001fc80000000002 */
[----:B------:R-:W-:-:S05]  /*0f70*/  VIADD R3, R16, 0x1800000 ;  /* 0x0180000010037836 */ /* 0x000fca0000000000 */
[----:B------:R-:W-:-:S04]  /*0f80*/  LOP3.LUT R3, R3, 0x7f800000, RZ, 0xc0, !PT ;  /* 0x7f80000003037812 */ /* 0x000fc800078ec0ff */
[----:B------:R-:W-:-:S13]  /*0f90*/  ISETP.GT.U32.AND P0, PT, R3, 0x1ffffff, PT ;  /* 0x01ffffff0300780c */ /* 0x000fda0003f04070 */
[----:B------:R-:W-:Y:S05]  /*0fa0*/  @P0 BRA `(.L_x_18) ;  /* 0x0000000000100947 */ /* 0x000fea0003800000 */
[----:B------:R-:W-:-:S07]  /*0fb0*/  MOV R23, 0xfd0 ;  /* 0x00000fd000177802 */ /* 0x000fce0000000f00 */
[----:B-1----:R-:W-:Y:S05]  /*0fc0*/  CALL.REL.NOINC `($__internal_1_$__cuda_sm20_rcp_rn_f32_slowpath) ;  /* 0x0000000c00f47944 */ /* 0x002fea0003c00000 */
[----:B------:R-:W-:Y:S01]  /*0fd0*/  MOV R2, R24 ;  /* 0x0000001800027202 */ /* 0x000fe20000000f00 */
[----:B------:R-:W-:Y:S06]  /*0fe0*/  BRA `(.L_x_19) ;  /* 0x0000000000107947 */ /* 0x000fec0003800000 */
.L_x_18:
[----:B------:R-:W0:Y:S02]  /*0ff0*/  MUFU.RCP R2, R16 ;  /* 0x0000001000027308 */ /* 0x000e240000001000 */
[----:B0-----:R-:W-:-:S04]  /*1000*/  FFMA R3, R16, R2, -1 ;  /* 0xbf80000010037423 */ /* 0x001fc80000000002 */
[----:B------:R-:W-:-:S04]  /*1010*/  FADD.FTZ R3, -R3, -RZ ;  /* 0x800000ff03037221 */ /* 0x000fc80000010100 */
[----:B------:R-:W-:-:S07]  /*1020*/  FFMA R2, R2, R3, R2 ;  /* 0x0000000302027223 */ /* 0x000fce0000000002 */
.L_x_19:
[----:B------:R-:W-:Y:S05]  /*1030*/  BSYNC.RECONVERGENT B1 ;  /* 0x0000000000017941 */ /* 0x000fea0003800200 */
.L_x_17:
[----:B------:R-:W-:-:S07]  /*1040*/  IMAD.MOV.U32 R3, RZ, RZ, R11 ;  /* 0x000000ffff037224 */ /* 0x000fce00078e000b */
.L_x_36:
[----:B------:R-:W0:Y:S01]  /*1050*/  LDC.64 R16, c[0x0][0x398] ;  /* 0x0000e600ff107b82 */ /* 0x000e220000000a00 */
[----:B------:R-:W2:Y:S01]  /*1060*/  LDCU.64 UR6, c[0x3][URZ] ;  /* 0x00c00000ff0677ac */ /* 0x000ea20008000a00 */
[----:B0-----:R-:W-:-:S05]  /*1070*/  IMAD.WIDE R16, R3, 0x4, R16 ;  /* 0x0000000403107825 */ /* 0x001fca00078e0210 */
[----:B------:R-:W2:Y:S01]  /*1080*/  LDG.E R5, desc[UR4][R16.64] ;  /* 0x0000000410057981 */ /* 0x000ea2000c1e1900 */
[----:B------:R-:W-:Y:S01]  /*1090*/  IADD3 R4, PT, PT, R4, 0x1, RZ ;  /* 0x0000000104047810 */ /* 0x000fe20007ffe0ff */
[----:B------:R-:W-:Y:S03]  /*10a0*/  BSSY.RECONVERGENT B1, `(.L_x_20) ;  /* 0x0000048000017945 */ /* 0x000fe60003800200 */
[----:B------:R-:W-:Y:S01]  /*10b0*/  ISETP.NE.AND P0, PT, R4, RZ, PT ;  /* 0x000000ff0400720c */ /* 0x000fe20003f05270 */
[----:B--2---:R-:W-:Y:S01]  /*10c0*/  FADD R26, R5, -UR6 ;  /* 0x80000006051a7e21 */ /* 0x004fe20008000000 */
        /* <DEDUP_REMOVED lines=16> */
[----:B------:R-:W-:-:S03]  /*11d0*/  DFMA R18, R16, -R18, 1 ;  /* 0x3ff000001012742b */ /* 0x000fc60000000812 */
[----:B------:R-:W0:Y:S05]  /*11e0*/  F2F.F64.F32 R22, R23 ;  /* 0x0000001700167310 */ /* 0x000e2a0000201800 */
[----:B------:R-:W-:-:S08]  /*11f0*/  DFMA R16, R16, R18, R16 ;  /* 0x000000121010722b */ /* 0x000fd00000000010 */
[----:B0-----:R-:W-:Y:S01]  /*1200*/  DMUL R18, R16, R22 ;  /* 0x0000001610127228 */ /* 0x001fe20000000000 */
[----:B------:R-:W-:-:S07]  /*1210*/  FSETP.GEU.AND P4, PT, |R23|, 6.5827683646048100446e-37, PT ;  /* 0x036000001700780b */ /* 0x000fce0003f8e200 */
[----:B------:R-:W-:-:S08]  /*1220*/  DFMA R24, R18, -48, R22 ;  /* 0xc04800001218782b */ /* 0x000fd00000000016 */
[----:B------:R-:W-:Y:S01]  /*1230*/  DFMA R18, R16, R24, R18 ;  /* 0x000000181012722b */ /* 0x000fe20000000012 */
[----:B------:R-:W0:Y:S01]  /*1240*/  F2F.F64.F32 R16, R26 ;  /* 0x0000001a00107310 */ /* 0x000e220000201800 */
[----:B------:R-:W-:Y:S01]  /*1250*/  MOV R24, 0x0 ;  /* 0x0000000000187802 */ /* 0x000fe20000000f00 */
[----:B------:R-:W-:-:S07]  /*1260*/  IMAD.MOV.U32 R25, RZ, RZ, 0x3fd00000 ;  /* 0x3fd00000ff197424 */ /* 0x000fce00078e00ff */
[----:B------:R-:W-:-:S05]  /*1270*/  FFMA R27, RZ, 3.125, R19 ;  /* 0x40480000ff1b7823 */ /* 0x000fca0000000013 */
[----:B------:R-:W-:Y:S01]  /*1280*/  FSETP.GT.AND P1, PT, |R27|, 1.469367938527859385e-39, PT ;  /* 0x001000001b00780b */ /* 0x000fe20003f24200 */
[----:B0-----:R-:W-:-:S12]  /*1290*/  DFMA R16, R16, R24, 0.5 ;  /* 0x3fe000001010742b */ /* 0x001fd80000000018 */
[----:B------:R-:W-:Y:S05]  /*12a0*/  @P1 BRA P4, `(.L_x_23) ;  /* 0x0000000000101947 */ /* 0x000fea0002000000 */
[----:B------:R-:W-:-:S07]  /*12b0*/  MOV R42, 0x12d0 ;  /* 0x000012d0002a7802 */ /* 0x000fce0000000f00 */
[----:B-1----:R-:W-:Y:S05]  /*12c0*/  CALL.REL.NOINC `($__internal_0_$__cuda_sm20_div_rn_f64_full) ;  /* 0x0000000400bc7944 */ /* 0x002fea0003c00000 */
[----:B------:R-:W-:Y:S01]  /*12d0*/  MOV R18, R24 ;  /* 0x0000001800127202 */ /* 0x000fe20000000f00 */
[----:B------:R-:W-:-:S07]  /*12e0*/  IMAD.MOV.U32 R19, RZ, RZ, R25 ;  /* 0x000000ffff137224 */ /* 0x000fce00078e0019 */
.L_x_23:
[----:B------:R-:W-:Y:S05]  /*12f0*/  BSYNC.RECONVERGENT B2 ;  /* 0x0000000000027941 */ /* 0x000fea0003800200 */
.L_x_22:
[----:B------:R-:W-:-:S10]  /*1300*/  DADD R16, R16, R18 ;  /* 0x0000000010107229 */ /* 0x000fd40000000012 */
[----:B------:R0:W2:Y:S01]  /*1310*/  F2F.F32.F64 R17, R16 ;  /* 0x0000001000117310 */ /* 0x0000a20000301000 */
[----:B------:R-:W-:Y:S05]  /*1320*/  BRA `(.L_x_24) ;  /* 0x00000000007c7947 */ /* 0x000fea0003800000 */
.L_x_21:
[----:B------:R-:W-:Y:S02]  /*1330*/  FSETP.GT.AND P1, PT, R26, 16, PT ;  /* 0x418000001a00780b */ /* 0x000fe40003f24000 */
[----:B------:R-:W-:-:S11]  /*1340*/  MOV R17, RZ ;  /* 0x000000ff00117202 */ /* 0x000fd60000000f00 */
        /* <DEDUP_REMOVED lines=10> */
[----:B------:R-:W-:-:S03]  /*13f0*/  SHF.L.U32 R16, R16, 0x17, RZ ;  /* 0x0000001710107819 */ /* 0x000fc600000006ff */
[----:B------:R-:W-:-:S04]  /*1400*/  FFMA R17, R26, 1.4426950216293334961, -R17 ;  /* 0x3fb8aa3b1a117823 */ /* 0x000fc80000000811 */
[----:B------:R-:W-:-:S06]  /*1410*/  FFMA R17, R26, 1.925963033500011079e-08, R17 ;  /* 0x32a570601a117823 */ /* 0x000fcc0000000011 */
[----:B------:R-:W0:Y:S02]  /*1420*/  MUFU.EX2 R17, R17 ;  /* 0x0000001100117308 */ /* 0x000e240000000800 */
[----:B0-----:R-:W-:-:S04]  /*1430*/  FFMA R18, R16, R17, 1 ;  /* 0x3f80000010127423 */ /* 0x001fc80000000011 */
[----:B------:R-:W-:-:S05]  /*1440*/  VIADD R16, R18, 0x1800000 ;  /* 0x0180000012107836 */ /* 0x000fca0000000000 */
        /* <DEDUP_REMOVED lines=8> */
.L_x_25:
[----:B------:R-:W0:Y:S02]  /*14d0*/  MUFU.RCP R17, R18 ;  /* 0x0000001200117308 */ /* 0x000e240000001000 */
[----:B0-----:R-:W-:-:S04]  /*14e0*/  FFMA R16, R18, R17, -1 ;  /* 0xbf80000012107423 */ /* 0x001fc80000000011 */
[----:B------:R-:W-:-:S04]  /*14f0*/  FADD.FTZ R16, -R16, -RZ ;  /* 0x800000ff10107221 */ /* 0x000fc80000010100 */
[----:B------:R-:W-:-:S07]  /*1500*/  FFMA R17, R17, R16, R17 ;  /* 0x0000001011117223 */ /* 0x000fce0000000011 */
.L_x_26:
[----:B------:R-:W-:Y:S05]  /*1510*/  BSYNC.RECONVERGENT B2 ;  /* 0x0000000000027941 */ /* 0x000fea0003800200 */
.L_x_24:
[----:B------:R-:W-:Y:S05]  /*1520*/  BSYNC.RECONVERGENT B1 ;  /* 0x0000000000017941 */ /* 0x000fea0003800200 */
.L_x_20:
[----:B------:R-:W3:Y:S01]  /*1530*/  F2F.F64.F32 R18, |R41| ;  /* 0x4000002900127310 */ /* 0x000ee20000201800 */
[----:B------:R-:W-:Y:S01]  /*1540*/  UMOV UR6, 0xe2308c3a ;  /* 0xe2308c3a00067882 */ /* 0x000fe20000000000 */
[----:B------:R-:W-:Y:S01]  /*1550*/  UMOV UR7, 0x3e45798e ;  /* 0x3e45798e00077882 */ /* 0x000fe20000000000 */
[----:B------:R-:W-:Y:S01]  /*1560*/  BSSY.RECONVERGENT B1, `(.L_x_27) ;  /* 0x0000038000017945 */ /* 0x000fe20003800200 */
[----:B---3--:R-:W-:-:S06]  /*1570*/  DSETP.GTU.AND P1, PT, R18, UR6, PT ;  /* 0x0000000612007e2a */ /* 0x008fcc000bf2c000 */
[----:B-12---:R-:W-:-:S13]  /*1580*/  FSETP.NEU.OR P1, PT, R17, R6, P1 ;  /* 0x000000061100720b */ /* 0x006fda0000f2d400 */
[----:B------:R-:W-:Y:S05]  /*1590*/  @P1 BRA `(.L_x_28) ;  /* 0x0000000000201947 */ /* 0x000fea0003800000 */
[----:B------:R-:W1:Y:S01]  /*15a0*/  LDCU UR6, c[0x3][0x4] ;  /* 0x00c00080ff0677ac */ /* 0x000e620008000800 */
[----:B------:R-:W-:Y:S01]  /*15b0*/  MOV R5, R48 ;  /* 0x0000003000057202 */ /* 0x000fe20000000f00 */
[----:B0-----:R-:W-:Y:S01]  /*15c0*/  IMAD.MOV.U32 R16, RZ, RZ, R36 ;  /* 0x000000ffff107224 */ /* 0x001fe200078e0024 */
[----:B------:R-:W-:Y:S01]  /*15d0*/  @!P3 MOV R5, R2 ;  /* 0x000000020005b202 */ /* 0x000fe20000000f00 */
[----:B------:R-:W-:-:S04]  /*15e0*/  @!P2 IMAD.MOV.U32 R16, RZ, RZ, R0 ;  /* 0x000000ffff10a224 */ /* 0x000fc800078e0000 */
[----:B-1----:R-:W-:-:S04]  /*15f0*/  FMUL R5, R5, UR6 ;  /* 0x0000000605057c20 */ /* 0x002fc80008400000 */
[----:B------:R-:W-:Y:S01]  /*1600*/  FMUL R5, R5, R16 ;  /* 0x0000001005057220 */ /* 0x000fe20000400000 */
[----:B------:R-:W-:Y:S06]  /*1610*/  BRA `(.L_x_29) ;  /* 0x0000000000b07947 */ /* 0x000fec0003800000 */
.L_x_28:
[----:B------:R-:W0:Y:S01]  /*1620*/  LDCU UR6, c[0x3][0x8] ;  /* 0x00c00100ff0677ac */ /* 0x000e220008000800 */
[----:B------:R-:W-:Y:S01]  /*1630*/  BSSY.RECONVERGENT B2, `(.L_x_30) ;  /* 0x0000012000027945 */ /* 0x000fe20003800200 */
[----:B------:R-:W-:Y:S01]  /*1640*/  FADD R19, R17, -R6 ;  /* 0x8000000611137221 */ /* 0x000fe20000000000 */
[----:B0-----:R-:W-:-:S04]  /*1650*/  FADD R16, R5, UR6 ;  /* 0x0000000605107e21 */ /* 0x001fc80008000000 */
[----:B------:R-:W-:-:S04]  /*1660*/  FADD R41, -R9, R16 ;  /* 0x0000001009297221 */ /* 0x000fc80000000100 */
[----:B------:R-:W-:-:S05]  /*1670*/  FADD R23, |R41|, 9.9999997473787516356e-06 ;  /* 0x3727c5ac29177421 */ /* 0x000fca0000000200 */
[----:B------:R-:W-:-:S04]  /*1680*/  IADD3 R5, PT, PT, R23, 0x1800000, RZ ;  /* 0x0180000017057810 */ /* 0x000fc80007ffe0ff */
[----:B------:R-:W-:-:S04]  /*1690*/  LOP3.LUT R5, R5, 0x7f800000, RZ, 0xc0, !PT ;  /* 0x7f80000005057812 */ /* 0x000fc800078ec0ff */
[----:B------:R-:W-:-:S13]  /*16a0*/  ISETP.GT.U32.AND P1, PT, R5, 0x1ffffff, PT ;  /* 0x01ffffff0500780c */ /* 0x000fda0003f24070 */
[----:B------:R-:W-:Y:S05]  /*16b0*/  @P1 BRA `(.L_x_31) ;  /* 0x0000000000141947 */ /* 0x000fea0003800000 */
[----:B------:R-:W-:Y:S01]  /*16c0*/  IMAD.MOV.U32 R16, RZ, RZ, R23 ;  /* 0x000000ffff107224 */ /* 0x000fe200078e0017 */
[----:B------:R-:W-:-:S07]  /*16d0*/  MOV R23, 0x16f0 ;  /* 0x000016f000177802 */ /* 0x000fce0000000f00 */
[----:B------:R-:W-:Y:S05]  /*16e0*/  CALL.REL.NOINC `($__internal_1_$__cuda_sm20_rcp_rn_f32_slowpath) ;  /* 0x00000008002c7944 */ /* 0x000fea0003c00000 */
[----:B------:R-:W-:Y:S01]  /*16f0*/  MOV R16, R24 ;  /* 0x0000001800107202 */ /* 0x000fe20000000f00 */
[----:B------:R-:W-:Y:S06]  /*1700*/  BRA `(.L_x_32) ;  /* 0x0000000000107947 */ /* 0x000fec0003800000 */
.L_x_31:
[----:B------:R-:W0:Y:S02]  /*1710*/  MUFU.RCP R16, R23 ;  /* 0x0000001700107308 */ /* 0x000e240000001000 */
[----:B0-----:R-:W-:-:S04]  /*1720*/  FFMA R5, R23, R16, -1 ;  /* 0xbf80000017057423 */ /* 0x001fc80000000010 */
[----:B------:R-:W-:-:S04]  /*1730*/  FADD.FTZ R5, -R5, -RZ ;  /* 0x800000ff05057221 */ /* 0x000fc80000010100 */
[----:B------:R-:W-:-:S07]  /*1740*/  FFMA R16, R16, R5, R16 ;  /* 0x0000000510107223 */ /* 0x000fce0000000010 */
.L_x_32:
[----:B------:R-:W-:Y:S05]  /*1750*/  BSYNC.RECONVERGENT B2 ;  /* 0x0000000000027941 */ /* 0x000fea0003800200 */
.L_x_30:
[----:B------:R-:W-:Y:S01]  /*1760*/  FMUL R18, R16, 9.9999997473787516356e-06 ;  /* 0x3727c5ac10127820 */ /* 0x000fe20000400000 */
[----:B------:R-:W-:Y:S01]  /*1770*/  FMUL R5, R41, R16 ;  /* 0x0000001029057220 */ /* 0x000fe20000400000 */
[----:B------:R-:W-:Y:S02]  /*1780*/  BSSY.RECONVERGENT B2, `(.L_x_33) ;  /* 0x0000012000027945 */ /* 0x000fe40003800200 */
[----:B------:R-:W-:-:S04]  /*1790*/  FMUL R22, R18, R18 ;  /* 0x0000001212167220 */ /* 0x000fc80000400000 */
[----:B------:R-:W-:Y:S01]  /*17a0*/  FFMA R23, R5, R5, R22 ;  /* 0x0000000505177223 */ /* 0x000fe20000000016 */
[-C--:B------:R-:W-:Y:S01]  /*17b0*/  FMUL R22, R19, R16.reuse ;  /* 0x0000001013167220 */ /* 0x080fe20000400000 */
[----:B------:R-:W-:Y:S02]  /*17c0*/  FMUL R19, RZ, R16 ;  /* 0x00000010ff137220 */ /* 0x000fe40000400000 */
[----:B------:R-:W-:-:S05]  /*17d0*/  VIADD R17, R23, 0x1800000 ;  /* 0x0180000017117836 */ /* 0x000fca0000000000 */
[----:B------:R-:W-:-:S04]  /*17e0*/  LOP3.LUT R17, R17, 0x7f800000, RZ, 0xc0, !PT ;  /* 0x7f80000011117812 */ /* 0x000fc800078ec0ff */
[----:B------:R-:W-:-:S13]  /*17f0*/  ISETP.GT.U32.AND P1, PT, R17, 0x1ffffff, PT ;  /* 0x01ffffff1100780c */ /* 0x000fda0003f24070 */
[----:B------:R-:W-:Y:S05]  /*1800*/  @P1 BRA `(.L_x_34) ;  /* 0x0000000000141947 */ /* 0x000fea0003800000 */
[----:B------:R-:W-:Y:S02]  /*1810*/  MOV R16, R23 ;  /* 0x0000001700107202 */ /* 0x000fe40000000f00 */
[----:B------:R-:W-:-:S07]  /*1820*/  MOV R23, 0x1840 ;  /* 0x0000184000177802 */ /* 0x000fce0000000f00 */
[----:B------:R-:W-:Y:S05]  /*1830*/  CALL.REL.NOINC `($__internal_1_$__cuda_sm20_rcp_rn_f32_slowpath) ;  /* 0x0000000400d87944 */ /* 0x000fea0003c00000 */
[----:B------:R-:W-:Y:S01]  /*1840*/  IMAD.MOV.U32 R16, RZ, RZ, R24 ;  /* 0x000000ffff107224 */ /* 0x000fe200078e0018 */
[----:B------:R-:W-:Y:S06]  /*1850*/  BRA `(.L_x_35) ;  /* 0x0000000000107947 */ /* 0x000fec0003800000 */
.L_x_34:
[----:B------:R-:W0:Y:S02]  /*1860*/  MUFU.RCP R16, R23 ;  /* 0x0000001700107308 */ /* 0x000e240000001000 */
[----:B0-----:R-:W-:-:S04]  /*1870*/  FFMA R17, R23, R16, -1 ;  /* 0xbf80000017117423 */ /* 0x001fc80000000010 */
[----:B------:R-:W-:-:S04]  /*1880*/  FADD.FTZ R17, -R17, -RZ ;  /* 0x800000ff11117221 */ /* 0x000fc80000010100 */
[----:B------:R-:W-:-:S07]  /*1890*/  FFMA R16, R16, R17, R16 ;  /* 0x0000001110107223 */ /* 0x000fce0000000010 */
.L_x_35:
[----:B------:R-:W-:Y:S05]  /*18a0*/  BSYNC.RECONVERGENT B2 ;  /* 0x0000000000027941 */ /* 0x000fea0003800200 */
.L_x_33:
[----:B------:R-:W-:-:S04]  /*18b0*/  FMUL R19, R19, R18 ;  /* 0x0000001213137220 */ /* 0x000fc80000400000 */
[----:B------:R-:W-:-:S04]  /*18c0*/  FFMA R5, R22, R5, R19 ;  /* 0x0000000516057223 */ /* 0x000fc80000000013 */
[----:B------:R-:W-:-:S07]  /*18d0*/  FMUL R5, R5, R16 ;  /* 0x0000001005057220 */ /* 0x000fce0000400000 */
.L_x_29:
[----:B------:R-:W-:Y:S05]  /*18e0*/  BSYNC.RECONVERGENT B1 ;  /* 0x0000000000017941 */ /* 0x000fea0003800200 */
.L_x_27:
[----:B------:R-:W-:Y:S01]  /*18f0*/  FADD R14, -R5, R14 ;  /* 0x0000000e050e7221 */ /* 0x000fe20000000100 */
[----:B------:R-:W-:Y:S01]  /*1900*/  IADD3 R3, PT, PT, R3, 0x1, RZ ;  /* 0x0000000103037810 */ /* 0x000fe20007ffe0ff */
[----:B------:R-:W-:Y:S06]  /*1910*/  @P0 BRA `(.L_x_36) ;  /* 0xfffffff400cc0947 */ /* 0x000fec000383ffff */
.L_x_9:
[----:B------:R-:W-:Y:S05]  /*1920*/  BSYNC.RECONVERGENT B0 ;  /* 0x0000000000007941 */ /* 0x000fea0003800200 */
.L_x_8:
[----:B------:R-:W-:Y:S05]  /*1930*/  @P6 BRA `(.L_x_37) ;  /* 0xffffffe8004c6947 */ /* 0x000fea000383ffff */
.L_x_0:
[----:B------:R-:W-:Y:S05]  /*1940*/  WARPSYNC.ALL ;  /* 0x0000000000007948 */ /* 0x000fea0003800000 */
[----:B------:R-:W2:Y:S01]  /*1950*/  LDCU UR6, c[0x3][0xc] ;  /* 0x00c00180ff0677ac */ /* 0x000ea20008000800 */
[----:B------:R-:W-:Y:S01]  /*1960*/  BAR.SYNC.DEFER_BLOCKING 0x0 ;  /* 0x0000000000007b1d */ /* 0x000fe20000010000 */
[----:B------:R-:W-:-:S05]  /*1970*/  IMAD.IADD R39, R38, 0x1, R39 ;  /* 0x0000000126277824 */ /* 0x000fca00078e0227 */
[----:B--2---:R-:W-:Y:S01]  /*1980*/  ISETP.GE.AND P0, PT, R39, UR6, PT ;  /* 0x0000000627007c0c */ /* 0x004fe2000bf06270 */
[----:B------:R2:W-:-:S12]  /*1990*/  REDG.E.ADD.F32.FTZ.RN.STRONG.GPU desc[UR4][R20.64], R14 ;  /* 0x0000000e140079a6 */ /* 0x0005d8000c12f304 */
[----:B--2---:R-:W-:Y:S05]  /*19a0*/  @!P0 BRA `(.L_x_38) ;  /* 0xffffffe400d08947 */ /* 0x004fea000383ffff */
[----:B------:R-:W-:Y:S05]  /*19b0*/  EXIT ;  /* 0x000000000000794d */ /* 0x000fea0003800000 */
        .weak           $__internal_0_$__cuda_sm20_div_rn_f64_full
        .type           $__internal_0_$__cuda_sm20_div_rn_f64_full,@function
        .size           $__internal_0_$__cuda_sm20_div_rn_f64_full,($__internal_1_$__cuda_sm20_rcp_rn_f32_slowpath - $__internal_0_$__cuda_sm20_div_rn_f64_full)
$__internal_0_$__cuda_sm20_div_rn_f64_full:
[C---:B------:R-:W-:Y:S01]  /*19c0*/  FSETP.GEU.AND P1, PT, |R23|.reuse, 1.469367938527859385e-39, PT ;  /* 0x001000001700780b */ /* 0x040fe20003f2e200 */
[----:B------:R-:W-:Y:S02]  /*19d0*/  IMAD.MOV.U32 R25, RZ, RZ, R7 ;  /* 0x000000ffff197224 */ /* 0x000fe400078e0007 */
[----:B------:R-:W-:Y:S01]  /*19e0*/  HFMA2 R44, -RZ, RZ, 0.0045166015625, 0 ;  /* 0x1ca00000ff2c7431 */ /* 0x000fe200000001ff */
[----:B------:R-:W-:Y:S01]  /*19f0*/  LOP3.LUT R43, R23, 0x7ff00000, RZ, 0xc0, !PT ;  /* 0x7ff00000172b7812 */ /* 0x000fe200078ec0ff */
[----:B------:R-:W-:Y:S01]  /*1a00*/  BSSY.RECONVERGENT B3, `(.L_x_39) ;  /* 0x0000055000037945 */ /* 0x000fe20003800200 */
[----:B------:R-:W-:Y:S02]  /*1a10*/  LOP3.LUT R46, R7, 0x7ff00000, RZ, 0xc0, !PT ;  /* 0x7ff00000072e7812 */ /* 0x000fe400078ec0ff */
[----:B------:R-:W-:Y:S02]  /*1a20*/  MOV R24, R8 ;  /* 0x0000000800187202 */ /* 0x000fe40000000f00 */
[----:B------:R-:W-:-:S03]  /*1a30*/  MOV R34, 0x1 ;  /* 0x0000000100227802 */ /* 0x000fc60000000f00 */
[----:B------:R-:W-:-:S04]  /*1a40*/  @!P1 LOP3.LUT R26, R25, 0x7ff00000, RZ, 0xc0, !PT ;  /* 0x7ff00000191a9812 */ /* 0x000fc800078ec0ff */
[----:B------:R-:W-:Y:S02]  /*1a50*/  @!P1 ISETP.GE.U32.AND P4, PT, R43, R26, PT ;  /* 0x0000001a2b00920c */ /* 0x000fe40003f86070 */
[----:B------:R-:W-:Y:S02]  /*1a60*/  LOP3.LUT R26, R7, 0x800fffff, RZ, 0xc0, !PT ;  /* 0x800fffff071a7812 */ /* 0x000fe400078ec0ff */
[----:B------:R-:W-:Y:S02]  /*1a70*/  @!P1 SEL R33, R44, 0x63400000, !P4 ;  /* 0x634000002c219807 */ /* 0x000fe40006000000 */
[----:B------:R-:W-:Y:S02]  /*1a80*/  ISETP.GE.U32.AND P4, PT, R43, R46, PT ;  /* 0x0000002e2b00720c */ /* 0x000fe40003f86070 */
[----:B------:R-:W-:Y:S01]  /*1a90*/  LOP3.LUT R27, R26, 0x3ff00000, RZ, 0xfc, !PT ;  /* 0x3ff000001a1b7812 */ /* 0x000fe200078efcff */
[----:B------:R-:W-:Y:S01]  /*1aa0*/  IMAD.MOV.U32 R26, RZ, RZ, R8 ;  /* 0x000000ffff1a7224 */ /* 0x000fe200078e0008 */
[----:B------:R-:W-:-:S02]  /*1ab0*/  SEL R29, R44, 0x63400000, !P4 ;  /* 0x634000002c1d7807 */ /* 0x000fc40006000000 */
[----:B------:R-:W-:Y:S02]  /*1ac0*/  FSETP.GEU.AND P4, PT, |R7|, 1.469367938527859385e-39, PT ;  /* 0x001000000700780b */ /* 0x000fe40003f8e200 */
[--C-:B------:R-:W-:Y:S02]  /*1ad0*/  @!P1 LOP3.LUT R28, R33, 0x80000000, R23.reuse, 0xf8, !PT ;  /* 0x80000000211c9812 */ /* 0x100fe400078ef817 */
[----:B------:R-:W-:-:S09]  /*1ae0*/  LOP3.LUT R29, R29, 0x800fffff, R23, 0xf8, !PT ;  /* 0x800fffff1d1d7812 */ /* 0x000fd200078ef817 */
[----:B------:R-:W-:-:S06]  /*1af0*/  @!P4 DMUL R26, R24, 8.98846567431157953865e+307 ;  /* 0x7fe00000181ac828 */ /* 0x000fcc0000000000 */
[----:B------:R-:W0:Y:S04]  /*1b00*/  MUFU.RCP64H R35, R27 ;  /* 0x0000001b00237308 */ /* 0x000e280000001800 */
[----:B------:R-:W-:Y:S01]  /*1b10*/  @!P4 LOP3.LUT R46, R27, 0x7ff00000, RZ, 0xc0, !PT ;  /* 0x7ff000001b2ec812 */ /* 0x000fe200078ec0ff */
[----:B0-----:R-:W-:-:S08]  /*1b20*/  DFMA R30, R34, -R26, 1 ;  /* 0x3ff00000221e742b */ /* 0x001fd0000000081a */
[----:B------:R-:W-:-:S08]  /*1b30*/  DFMA R30, R30, R30, R30 ;  /* 0x0000001e1e1e722b */ /* 0x000fd0000000001e */
[----:B------:R-:W-:Y:S01]  /*1b40*/  DFMA R30, R34, R30, R34 ;  /* 0x0000001e221e722b */ /* 0x000fe20000000022 */
[----:B------:R-:W-:Y:S01]  /*1b50*/  @!P1 LOP3.LUT R35, R28, 0x100000, RZ, 0xfc, !PT ;  /* 0x001000001c239812 */ /* 0x000fe200078efcff */
[----:B------:R-:W-:Y:S01]  /*1b60*/  IMAD.MOV.U32 R28, RZ, RZ, R22 ;  /* 0x000000ffff1c7224 */ /* 0x000fe200078e0016 */
[----:B------:R-:W-:-:S05]  /*1b70*/  @!P1 MOV R34, RZ ;  /* 0x000000ff00229202 */ /* 0x000fca0000000f00 */
[----:B------:R-:W-:Y:S02]  /*1b80*/  DFMA R32, R30, -R26, 1 ;  /* 0x3ff000001e20742b */ /* 0x000fe4000000081a */
[----:B------:R-:W-:-:S06]  /*1b90*/  @!P1 DFMA R28, R28, 2, -R34 ;  /* 0x400000001c1c982b */ /* 0x000fcc0000000822 */
[----:B------:R-:W-:-:S08]  /*1ba0*/  DFMA R30, R30, R32, R30 ;  /* 0x000000201e1e722b */ /* 0x000fd0000000001e */
[----:B------:R-:W-:-:S08]  /*1bb0*/  DMUL R32, R30, R28 ;  /* 0x0000001c1e207228 */ /* 0x000fd00000000000 */
[----:B------:R-:W-:-:S08]  /*1bc0*/  DFMA R34, R32, -R26, R28 ;  /* 0x8000001a2022722b */ /* 0x000fd0000000001c */
[----:B------:R-:W-:Y:S01]  /*1bd0*/  DFMA R34, R30, R34, R32 ;  /* 0x000000221e22722b */ /* 0x000fe20000000020 */
[----:B------:R-:W-:Y:S01]  /*1be0*/  IMAD.MOV.U32 R30, RZ, RZ, R43 ;  /* 0x000000ffff1e7224 */ /* 0x000fe200078e002b */
[----:B------:R-:W-:Y:S01]  /*1bf0*/  @!P1 LOP3.LUT R30, R29, 0x7ff00000, RZ, 0xc0, !PT ;  /* 0x7ff000001d1e9812 */ /* 0x000fe200078ec0ff */
[----:B------:R-:W-:-:S03]  /*1c00*/  VIADD R32, R46, 0xffffffff ;  /* 0xffffffff2e207836 */ /* 0x000fc60000000000 */
[----:B------:R-:W-:-:S04]  /*1c10*/  IADD3 R31, PT, PT, R30, -0x1, RZ ;  /* 0xffffffff1e1f7810 */ /* 0x000fc80007ffe0ff */
[----:B------:R-:W-:-:S04]  /*1c20*/  ISETP.GT.U32.AND P1, PT, R31, 0x7feffffe, PT ;  /* 0x7feffffe1f00780c */ /* 0x000fc80003f24070 */
[----:B------:R-:W-:-:S13]  /*1c30*/  ISETP.GT.U32.OR P1, PT, R32, 0x7feffffe, P1 ;  /* 0x7feffffe2000780c */ /* 0x000fda0000f24470 */
[----:B------:R-:W-:Y:S05]  /*1c40*/  @P1 BRA `(.L_x_40) ;  /* 0x00000000006c1947 */ /* 0x000fea0003800000 */
[----:B------:R-:W-:Y:S02]  /*1c50*/  LOP3.LUT R22, R25, 0x7ff00000, RZ, 0xc0, !PT ;  /* 0x7ff0000019167812 */ /* 0x000fe400078ec0ff */
[----:B------:R-:W-:Y:S02]  /*1c60*/  MOV R30, RZ ;  /* 0x000000ff001e7202 */ /* 0x000fe40000000f00 */
[CC--:B------:R-:W-:Y:S02]  /*1c70*/  VIADDMNMX R23, R43.reuse, -R22.reuse, 0xb9600000, !PT ;  /* 0xb96000002b177446 */ /* 0x0c0fe40007800916 */
[----:B------:R-:W-:Y:S02]  /*1c80*/  ISETP.GE.U32.AND P1, PT, R43, R22, PT ;  /* 0x000000162b00720c */ /* 0x000fe40003f26070 */
[----:B------:R-:W-:Y:S02]  /*1c90*/  VIMNMX R23, PT, PT, R23, 0x46a00000, PT ;  /* 0x46a0000017177848 */ /* 0x000fe40003fe0100 */
[----:B------:R-:W-:-:S04]  /*1ca0*/  SEL R44, R44, 0x63400000, !P1 ;  /* 0x634000002c2c7807 */ /* 0x000fc80004800000 */
[----:B------:R-:W-:-:S05]  /*1cb0*/  IADD3 R23, PT, PT, -R44, R23, RZ ;  /* 0x000000172c177210 */ /* 0x000fca0007ffe1ff */
[----:B------:R-:W-:-:S06]  /*1cc0*/  VIADD R31, R23, 0x7fe00000 ;  /* 0x7fe00000171f7836 */ /* 0x000fcc0000000000 */
[----:B------:R-:W-:-:S10]  /*1cd0*/  DMUL R32, R34, R30 ;  /* 0x0000001e22207228 */ /* 0x000fd40000000000 */
[----:B------:R-:W-:-:S13]  /*1ce0*/  FSETP.GTU.AND P1, PT, |R33|, 1.469367938527859385e-39, PT ;  /* 0x001000002100780b */ /* 0x000fda0003f2c200 */
[----:B------:R-:W-:Y:S05]  /*1cf0*/  @P1 BRA `(.L_x_41) ;  /* 0x0000000000941947 */ /* 0x000fea0003800000 */
[----:B------:R-:W-:Y:S01]  /*1d00*/  DFMA R28, R34, -R26, R28 ;  /* 0x8000001a221c722b */ /* 0x000fe2000000001c */
[----:B------:R-:W-:-:S09]  /*1d10*/  IMAD.MOV.U32 R30, RZ, RZ, RZ ;  /* 0x000000ffff1e7224 */ /* 0x000fd200078e00ff */
[C---:B------:R-:W-:Y:S02]  /*1d20*/  FSETP.NEU.AND P1, PT, R29.reuse, RZ, PT ;  /* 0x000000ff1d00720b */ /* 0x040fe40003f2d000 */
[----:B------:R-:W-:-:S04]  /*1d30*/  LOP3.LUT R25, R29, 0x80000000, R25, 0x48, !PT ;  /* 0x800000001d197812 */ /* 0x000fc800078e4819 */
[----:B------:R-:W-:-:S07]  /*1d40*/  LOP3.LUT R31, R25, R31, RZ, 0xfc, !PT ;  /* 0x0000001f191f7212 */ /* 0x000fce00078efcff */
[----:B------:R-:W-:Y:S05]  /*1d50*/  @!P1 BRA `(.L_x_41) ;  /* 0x00000000007c9947 */ /* 0x000fea0003800000 */
[C---:B------:R-:W-:Y:S01]  /*1d60*/  IADD3 R27, PT, PT, -R23.reuse, RZ, RZ ;  /* 0x000000ff171b7210 */ /* 0x040fe20007ffe1ff */
[----:B------:R-:W-:Y:S01]  /*1d70*/  IMAD.MOV.U32 R26, RZ, RZ, RZ ;  /* 0x000000ffff1a7224 */ /* 0x000fe200078e00ff */
[----:B------:R-:W-:Y:S01]  /*1d80*/  DMUL.RP R30, R34, R30 ;  /* 0x0000001e221e7228 */ /* 0x000fe20000008000 */
[----:B------:R-:W-:-:S04]  /*1d90*/  IADD3 R23, PT, PT, -R23, -0x43300000, RZ ;  /* 0xbcd0000017177810 */ /* 0x000fc80007ffe1ff */
[----:B------:R-:W-:-:S05]  /*1da0*/  DFMA R26, R32, -R26, R34 ;  /* 0x8000001a201a722b */ /* 0x000fca0000000022 */
[----:B------:R-:W-:-:S05]  /*1db0*/  LOP3.LUT R25, R31, R25, RZ, 0x3c, !PT ;  /* 0x000000191f197212 */ /* 0x000fca00078e3cff */
[----:B------:R-:W-:-:S04]  /*1dc0*/  FSETP.NEU.AND P1, PT, |R27|, R23, PT ;  /* 0x000000171b00720b */ /* 0x000fc80003f2d200 */
[----:B------:R-:W-:Y:S02]  /*1dd0*/  FSEL R32, R30, R32, !P1 ;  /* 0x000000201e207208 */ /* 0x000fe40004800000 */
[----:B------:R-:W-:Y:S01]  /*1de0*/  FSEL R33, R25, R33, !P1 ;  /* 0x0000002119217208 */ /* 0x000fe20004800000 */
[----:B------:R-:W-:Y:S06]  /*1df0*/  BRA `(.L_x_41) ;  /* 0x0000000000547947 */ /* 0x000fec0003800000 */
.L_x_40:
[----:B------:R-:W-:-:S14]  /*1e00*/  DSETP.NAN.AND P1, PT, R22, R22, PT ;  /* 0x000000161600722a */ /* 0x000fdc0003f28000 */
[----:B------:R-:W-:Y:S05]  /*1e10*/  @P1 BRA `(.L_x_42) ;  /* 0x0000000000441947 */ /* 0x000fea0003800000 */
[----:B------:R-:W-:-:S14]  /*1e20*/  DSETP.NAN.AND P1, PT, R24, R24, PT ;  /* 0x000000181800722a */ /* 0x000fdc0003f28000 */
[----:B------:R-:W-:Y:S05]  /*1e30*/  @P1 BRA `(.L_x_43) ;  /* 0x0000000000301947 */ /* 0x000fea0003800000 */
[----:B------:R-:W-:Y:S01]  /*1e40*/  ISETP.NE.AND P1, PT, R30, R46, PT ;  /* 0x0000002e1e00720c */ /* 0x000fe20003f25270 */
[----:B------:R-:W-:Y:S01]  /*1e50*/  IMAD.MOV.U32 R33, RZ, RZ, -0x80000 ;  /* 0xfff80000ff217424 */ /* 0x000fe200078e00ff */
[----:B------:R-:W-:-:S11]  /*1e60*/  MOV R32, 0x0 ;  /* 0x0000000000207802 */ /* 0x000fd60000000f00 */
[----:B------:R-:W-:Y:S05]  /*1e70*/  @!P1 BRA `(.L_x_41) ;  /* 0x0000000000349947 */ /* 0x000fea0003800000 */
[----:B------:R-:W-:Y:S02]  /*1e80*/  ISETP.NE.AND P1, PT, R30, 0x7ff00000, PT ;  /* 0x7ff000001e00780c */ /* 0x000fe40003f25270 */
[----:B------:R-:W-:Y:S02]  /*1e90*/  LOP3.LUT R33, R23, 0x80000000, R25, 0x48, !PT ;  /* 0x8000000017217812 */ /* 0x000fe400078e4819 */
[----:B------:R-:W-:-:S13]  /*1ea0*/  ISETP.EQ.OR P1, PT, R46, RZ, !P1 ;  /* 0x000000ff2e00720c */ /* 0x000fda0004f22670 */
[----:B------:R-:W-:Y:S02]  /*1eb0*/  @P1 LOP3.LUT R22, R33, 0x7ff00000, RZ, 0xfc, !PT ;  /* 0x7ff0000021161812 */ /* 0x000fe400078efcff */
[----:B------:R-:W-:Y:S01]  /*1ec0*/  @!P1 MOV R32, RZ ;  /* 0x000000ff00209202 */ /* 0x000fe20000000f00 */
[----:B------:R-:W-:Y:S01]  /*1ed0*/  @P1 IMAD.MOV.U32 R32, RZ, RZ, RZ ;  /* 0x000000ffff201224 */ /* 0x000fe200078e00ff */
[----:B------:R-:W-:Y:S01]  /*1ee0*/  @P1 MOV R33, R22 ;  /* 0x0000001600211202 */ /* 0x000fe20000000f00 */
[----:B------:R-:W-:Y:S06]  /*1ef0*/  BRA `(.L_x_41) ;  /* 0x0000000000147947 */ /* 0x000fec0003800000 */
.L_x_43:
[----:B------:R-:W-:Y:S01]  /*1f00*/  LOP3.LUT R33, R25, 0x80000, RZ, 0xfc, !PT ;  /* 0x0008000019217812 */ /* 0x000fe200078efcff */
[----:B------:R-:W-:Y:S01]  /*1f10*/  IMAD.MOV.U32 R32, RZ, RZ, R24 ;  /* 0x000000ffff207224 */ /* 0x000fe200078e0018 */
[----:B------:R-:W-:Y:S06]  /*1f20*/  BRA `(.L_x_41) ;  /* 0x0000000000087947 */ /* 0x000fec0003800000 */
.L_x_42:
[----:B------:R-:W-:Y:S02]  /*1f30*/  LOP3.LUT R33, R23, 0x80000, RZ, 0xfc, !PT ;  /* 0x0008000017217812 */ /* 0x000fe400078efcff */
[----:B------:R-:W-:-:S07]  /*1f40*/  MOV R32, R22 ;  /* 0x0000001600207202 */ /* 0x000fce0000000f00 */
.L_x_41:
[----:B------:R-:W-:Y:S05]  /*1f50*/  BSYNC.RECONVERGENT B3 ;  /* 0x0000000000037941 */ /* 0x000fea0003800200 */
.L_x_39:
[----:B------:R-:W-:Y:S01]  /*1f60*/  IMAD.MOV.U32 R43, RZ, RZ, 0x0 ;  /* 0x00000000ff2b7424 */ /* 0x000fe200078e00ff */
[----:B------:R-:W-:Y:S01]  /*1f70*/  MOV R25, R33 ;  /* 0x0000002100197202 */ /* 0x000fe20000000f00 */
[----:B------:R-:W-:Y:S02]  /*1f80*/  IMAD.MOV.U32 R24, RZ, RZ, R32 ;  /* 0x000000ffff187224 */ /* 0x000fe400078e0020 */
[----:B------:R-:W-:Y:S05]  /*1f90*/  RET.REL.NODEC R42 `(_Z10SuscKernelPiS_jPfS_S0_) ;  /* 0xffffffe02a187950 */ /* 0x000fea0003c3ffff */
        .weak           $__internal_1_$__cuda_sm20_rcp_rn_f32_slowpath
        .type           $__internal_1_$__cuda_sm20_rcp_rn_f32_slowpath,@function
        .size           $__internal_1_$__cuda_sm20_rcp_rn_f32_slowpath,(.L_x_50 - $__internal_1_$__cuda_sm20_rcp_rn_f32_slowpath)
$__internal_1_$__cuda_sm20_rcp_rn_f32_slowpath:
[----:B------:R-:W-:Y:S01]  /*1fa0*/  SHF.L.U32 R17, R16, 0x1, RZ ;  /* 0x0000000110117819 */ /* 0x000fe200000006ff */
[----:B------:R-:W-:Y:S03]  /*1fb0*/  BSSY.RECONVERGENT B3, `(.L_x_44) ;  /* 0x0000030000037945 */ /* 0x000fe60003800200 */
[----:B------:R-:W-:-:S04]  /*1fc0*/  SHF.R.U32.HI R28, RZ, 0x18, R17 ;  /* 0x00000018ff1c7819 */ /* 0x000fc80000011611 */
[----:B------:R-:W-:-:S13]  /*1fd0*/  ISETP.NE.U32.AND P1, PT, R28, RZ, PT ;  /* 0x000000ff1c00720c */ /* 0x000fda0003f25070 */
[----:B------:R-:W-:Y:S05]  /*1fe0*/  @P1 BRA `(.L_x_45) ;  /* 0x0000000000281947 */ /* 0x000fea0003800000 */
[----:B------:R-:W-:-:S05]  /*1ff0*/  IMAD.SHL.U32 R17, R16, 0x2, RZ ;  /* 0x0000000210117824 */ /* 0x000fca00078e00ff */
[----:B------:R-:W-:-:S13]  /*2000*/  ISETP.NE.AND P1, PT, R17, RZ, PT ;  /* 0x000000ff1100720c */ /* 0x000fda0003f25270 */
[----:B------:R-:W-:Y:S01]  /*2010*/  @P1 FFMA R25, R16, 1.84467440737095516160e+19, RZ ;  /* 0x5f80000010191823 */ /* 0x000fe200000000ff */
[----:B------:R-:W-:Y:S08]  /*2020*/  @!P1 MUFU.RCP R24, R16 ;  /* 0x0000001000189308 */ /* 0x000ff00000001000 */
[----:B------:R-:W0:Y:S02]  /*2030*/  @P1 MUFU.RCP R26, R25 ;  /* 0x00000019001a1308 */ /* 0x000e240000001000 */
[----:B0-----:R-:W-:-:S04]  /*2040*/  @P1 FFMA R17, R25, R26, -1 ;  /* 0xbf80000019111423 */ /* 0x001fc8000000001a */
[----:B------:R-:W-:-:S04]  /*2050*/  @P1 FADD.FTZ R17, -R17, -RZ ;  /* 0x800000ff11111221 */ /* 0x000fc80000010100 */
[----:B------:R-:W-:-:S04]  /*2060*/  @P1 FFMA R17, R26, R17, R26 ;  /* 0x000000111a111223 */ /* 0x000fc8000000001a */
[----:B------:R-:W-:Y:S01]  /*2070*/  @P1 FFMA R24, R17, 1.84467440737095516160e+19, RZ ;  /* 0x5f80000011181823 */ /* 0x000fe200000000ff */
[----:B------:R-:W-:Y:S06]  /*2080*/  BRA `(.L_x_46) ;  /* 0x0000000000887947 */ /* 0x000fec0003800000 */
.L_x_45:
[----:B------:R-:W-:-:S04]  /*2090*/  IADD3 R30, PT, PT, R28, -0xfd, RZ ;  /* 0xffffff031c1e7810 */ /* 0x000fc80007ffe0ff */
[----:B------:R-:W-:-:S13]  /*20a0*/  ISETP.GT.U32.AND P1, PT, R30, 0x1, PT ;  /* 0x000000011e00780c */ /* 0x000fda0003f24070 */
[----:B------:R-:W-:Y:S05]  /*20b0*/  @P1 BRA `(.L_x_47) ;  /* 0x0000000000781947 */ /* 0x000fea0003800000 */
[----:B------:R-:W-:Y:S01]  /*20c0*/  LOP3.LUT R17, R16, 0x7fffff, RZ, 0xc0, !PT ;  /* 0x007fffff10117812 */ /* 0x000fe200078ec0ff */
[----:B------:R-:W-:-:S03]  /*20d0*/  IMAD.MOV.U32 R27, RZ, RZ, 0x3 ;  /* 0x00000003ff1b7424 */ /* 0x000fc600078e00ff */
[----:B------:R-:W-:Y:S02]  /*20e0*/  LOP3.LUT R17, R17, 0x3f800000, RZ, 0xfc, !PT ;  /* 0x3f80000011117812 */ /* 0x000fe400078efcff */
[----:B------:R-:W-:Y:S02]  /*20f0*/  SHF.L.U32 R27, R27, R30, RZ ;  /* 0x0000001e1b1b7219 */ /* 0x000fe400000006ff */
[----:B------:R-:W0:Y:S02]  /*2100*/  MUFU.RCP R24, R17 ;  /* 0x0000001100187308 */ /* 0x000e240000001000 */
[----:B0-----:R-:W-:-:S04]  /*2110*/  FFMA R25, R17, R24, -1 ;  /* 0xbf80000011197423 */ /* 0x001fc80000000018 */
[----:B------:R-:W-:-:S04]  /*2120*/  FADD.FTZ R25, -R25, -RZ ;  /* 0x800000ff19197221 */ /* 0x000fc80000010100 */
[CCC-:B------:R-:W-:Y:S01]  /*2130*/  FFMA.RM R26, R24.reuse, R25.reuse, R24.reuse ;  /* 0x00000019181a7223 */ /* 0x1c0fe20000004018 */
[----:B------:R-:W-:-:S04]  /*2140*/  FFMA.RP R25, R24, R25, R24 ;  /* 0x0000001918197223 */ /* 0x000fc80000008018 */
[C---:B------:R-:W-:Y:S02]  /*2150*/  LOP3.LUT R24, R26.reuse, 0x7fffff, RZ, 0xc0, !PT ;  /* 0x007fffff1a187812 */ /* 0x040fe400078ec0ff */
[----:B------:R-:W-:Y:S02]  /*2160*/  FSETP.NEU.FTZ.AND P1, PT, R26, R25, PT ;  /* 0x000000191a00720b */ /* 0x000fe40003f3d000 */
[----:B------:R-:W-:Y:S02]  /*2170*/  LOP3.LUT R24, R24, 0x800000, RZ, 0xfc, !PT ;  /* 0x0080000018187812 */ /* 0x000fe400078efcff */
[----:B------:R-:W-:Y:S02]  /*2180*/  SEL R25, RZ, 0xffffffff, !P1 ;  /* 0xffffffffff197807 */ /* 0x000fe40004800000 */
[----:B------:R-:W-:Y:S02]  /*2190*/  LOP3.LUT R27, R27, R24, RZ, 0xc0, !PT ;  /* 0x000000181b1b7212 */ /* 0x000fe400078ec0ff */
[----:B------:R-:W-:-:S02]  /*21a0*/  IADD3 R25, PT, PT, -R25, RZ, RZ ;  /* 0x000000ff19197210 */ /* 0x000fc40007ffe1ff */
[-C--:B------:R-:W-:Y:S02]  /*21b0*/  SHF.R.U32.HI R27, RZ, R30.reuse, R27 ;  /* 0x0000001eff1b7219 */ /* 0x080fe4000001161b */
[----:B------:R-:W-:Y:S02]  /*21c0*/  LOP3.LUT P4, RZ, R25, R30, R24, 0xf8, !PT ;  /* 0x0000001e19ff7212 */ /* 0x000fe4000788f818 */
[C---:B------:R-:W-:Y:S02]  /*21d0*/  LOP3.LUT P1, RZ, R27.reuse, 0x1, RZ, 0xc0, !PT ;  /* 0x000000011bff7812 */ /* 0x040fe4000782c0ff */
[----:B------:R-:W-:-:S04]  /*21e0*/  LOP3.LUT P5, RZ, R27, 0x2, RZ, 0xc0, !PT ;  /* 0x000000021bff7812 */ /* 0x000fc800078ac0ff */
[----:B------:R-:W-:Y:S02]  /*21f0*/  PLOP3.LUT P1, PT, P1, P4, P5, 0xe0, 0x0 ;  /* 0x000000000000781c */ /* 0x000fe40000f29c50 */
[----:B------:R-:W-:Y:S02]  /*2200*/  LOP3.LUT P4, RZ, R16, 0x7fffff, RZ, 0xc0, !PT ;  /* 0x007fffff10ff7812 */ /* 0x000fe4000788c0ff */
[----:B------:R-:W-:-:S05]  /*2210*/  SEL R17, RZ, 0x1, !P1 ;  /* 0x00000001ff117807 */ /* 0x000fca0004800000 */
[----:B------:R-:W-:-:S05]  /*2220*/  IMAD.MOV R17, RZ, RZ, -R17 ;  /* 0x000000ffff117224 */ /* 0x000fca00078e0a11 */
[----:B------:R-:W-:Y:S02]  /*2230*/  ISETP.GE.AND P1, PT, R17, RZ, PT ;  /* 0x000000ff1100720c */ /* 0x000fe40003f26270 */
[----:B------:R-:W-:-:S04]  /*2240*/  IADD3 R17, PT, PT, R28, -0xfc, RZ ;  /* 0xffffff041c117810 */ /* 0x000fc80007ffe0ff */
[----:B------:R-:W-:-:S07]  /*2250*/  SHF.R.U32.HI R17, RZ, R17, R24 ;  /* 0x00000011ff117219 */ /* 0x000fce0000011618 */
[----:B------:R-:W-:-:S05]  /*2260*/  @!P1 VIADD R17, R17, 0x1 ;  /* 0x0000000111119836 */ /* 0x000fca0000000000 */
[----:B------:R-:W-:-:S04]  /*2270*/  @!P4 SHF.L.U32 R17, R17, 0x1, RZ ;  /* 0x000000011111c819 */ /* 0x000fc800000006ff */
[----:B------:R-:W-:Y:S01]  /*2280*/  LOP3.LUT R24, R17, 0x80000000, R16, 0xf8, !PT ;  /* 0x8000000011187812 */ /* 0x000fe200078ef810 */
[----:B------:R-:W-:Y:S06]  /*2290*/  BRA `(.L_x_46) ;  /* 0x0000000000047947 */ /* 0x000fec0003800000 */
.L_x_47:
[----:B------:R0:W1:Y:S02]  /*22a0*/  MUFU.RCP R24, R16 ;  /* 0x0000001000187308 */ /* 0x0000640000001000 */
.L_x_46:
[----:B------:R-:W-:Y:S05]  /*22b0*/  BSYNC.RECONVERGENT B3 ;  /* 0x0000000000037941 */ /* 0x000fea0003800200 */
.L_x_44:
[----:B------:R-:W-:Y:S02]  /*22c0*/  HFMA2 R17, -RZ, RZ, 0, 0 ;  /* 0x00000000ff117431 */ /* 0x000fe400000001ff */
[----:B0-----:R-:W-:-:S04]  /*22d0*/  IMAD.MOV.U32 R16, RZ, RZ, R23 ;  /* 0x000000ffff107224 */ /* 0x001fc800078e0017 */
[----:B-1----:R-:W-:Y:S05]  /*22e0*/  RET.REL.NODEC R16 `(_Z10SuscKernelPiS_jPfS_S0_) ;  /* 0xffffffdc10447950 */ /* 0x002fea0003c3ffff */
.L_x_48:
[----:B------:R-:W-:-:S00]  /*22f0*/  BRA `(.L_x_48) ;  /* 0xfffffffc00fc7947 */ /* 0x000fc0000383ffff */
[----:B------:R-:W-:-:S00]  /*2300*/  NOP ;  /* 0x0000000000007918 */ /* 0x000fc00000000000 */
[----:B------:R-:W-:-:S00]  /*2310*/  NOP ;  /* 0x0000000000007918 */ /* 0x000fc00000000000 */
[----:B------:R-:W-:-:S00]  /*2320*/  NOP ;  /* 0x0000000000007918 */ /* 0x000fc00000000000 */
[----:B------:R-:W-:-:S00]  /*2330*/  NOP ;  /* 0x0000000000007918 */ /* 0x000fc00000000000 */
[----:B------:R-:W-:-:S00]  /*2340*/  NOP ;  /* 0x0000000000007918 */ /* 0x000fc00000000000 */
[----:B------:R-:W-:-:S00]  /*2350*/  NOP ;  /* 0x0000000000007918 */ /* 0x000fc00000000000 */
[----:B------:R-:W-:-:S00]  /*2360*/  NOP ;  /* 0x0000000000007918 */ /* 0x000fc00000000000 */
[----:B------:R-:W-:-:S00]  /*2370*/  NOP ;  /* 0x0000000000007918 */ /* 0x000fc00000000000 */
.L_x_50:


//--------------------- .nv.shared.reserved.0     --------------------------
	.section	.nv.shared.reserved.0,"aw",@nobits
	.weak		__nv_reservedSMEM_offset_0_alias
	.size		__nv_reservedSMEM_offset_0_alias, 0, 64
	.other		__nv_reservedSMEM_offset_0_alias,@"STO_CUDA_RESERVED_SHARED STV_DEFAULT"
__nv_reservedSMEM_offset_0_alias:
	.zero		0
	.zero		64


//--------------------- .nv.constant0._Z10SuscKernelPiS_jPfS_S0_ --------------------------
	.section	.nv.constant0._Z10SuscKernelPiS_jPfS_S0_,"a",@progbits
	.sectionflags	@""
	.align	4
.nv.constant0._Z10SuscKernelPiS_jPfS_S0_:
	.zero		944


//--------------------- SYMBOLS --------------------------

	.type		.nv.reservedSmem.offset0,@object
	.size		.nv.reservedSmem.offset0,0x4
